//
// Generated by NVIDIA NVVM Compiler
//
// Compiler Build ID: CL-36424714
// Cuda compilation tools, release 13.0, V13.0.88
// Based on NVVM 20.0.0
//

.version 9.0
.target sm_100
.address_size 64

	// .globl	_Z24fused_ln_qkv_gptq_kernelILi1EEvPK6__halfPKjS4_S2_S2_S2_PS0_S5_S5_iiiiiiif
// _ZZ24fused_ln_qkv_gptq_kernelILi1EEvPK6__halfPKjS4_S2_S2_S2_PS0_S5_S5_iiiiiiifE7block_a has been demoted
.global .align 1 .b8 _ZN34_INTERNAL_af1a76a7_4_k_cu_fe2220ba4cuda3std3__45__cpo5beginE[1];
.global .align 1 .b8 _ZN34_INTERNAL_af1a76a7_4_k_cu_fe2220ba4cuda3std3__45__cpo3endE[1];
.global .align 1 .b8 _ZN34_INTERNAL_af1a76a7_4_k_cu_fe2220ba4cuda3std3__45__cpo6cbeginE[1];
.global .align 1 .b8 _ZN34_INTERNAL_af1a76a7_4_k_cu_fe2220ba4cuda3std3__45__cpo4cendE[1];
.global .align 1 .b8 _ZN34_INTERNAL_af1a76a7_4_k_cu_fe2220ba4cuda3std3__45__cpo6rbeginE[1];
.global .align 1 .b8 _ZN34_INTERNAL_af1a76a7_4_k_cu_fe2220ba4cuda3std3__45__cpo4rendE[1];
.global .align 1 .b8 _ZN34_INTERNAL_af1a76a7_4_k_cu_fe2220ba4cuda3std3__45__cpo7crbeginE[1];
.global .align 1 .b8 _ZN34_INTERNAL_af1a76a7_4_k_cu_fe2220ba4cuda3std3__45__cpo5crendE[1];
.global .align 1 .b8 _ZN34_INTERNAL_af1a76a7_4_k_cu_fe2220ba4cuda3std3__436_GLOBAL__N__af1a76a7_4_k_cu_fe2220ba6ignoreE[1];
.global .align 1 .b8 _ZN34_INTERNAL_af1a76a7_4_k_cu_fe2220ba4cuda3std3__419piecewise_constructE[1];
.global .align 1 .b8 _ZN34_INTERNAL_af1a76a7_4_k_cu_fe2220ba4cuda3std3__48in_placeE[1];
.global .align 1 .b8 _ZN34_INTERNAL_af1a76a7_4_k_cu_fe2220ba4cuda3std3__420unreachable_sentinelE[1];
.global .align 1 .b8 _ZN34_INTERNAL_af1a76a7_4_k_cu_fe2220ba4cuda3std3__47nulloptE[1];
.global .align 1 .b8 _ZN34_INTERNAL_af1a76a7_4_k_cu_fe2220ba4cuda3std3__48unexpectE[1];
.global .align 1 .b8 _ZN34_INTERNAL_af1a76a7_4_k_cu_fe2220ba4cuda3std6ranges3__45__cpo4swapE[1];
.global .align 1 .b8 _ZN34_INTERNAL_af1a76a7_4_k_cu_fe2220ba4cuda3std6ranges3__45__cpo9iter_moveE[1];
.global .align 1 .b8 _ZN34_INTERNAL_af1a76a7_4_k_cu_fe2220ba4cuda3std6ranges3__45__cpo5beginE[1];
.global .align 1 .b8 _ZN34_INTERNAL_af1a76a7_4_k_cu_fe2220ba4cuda3std6ranges3__45__cpo3endE[1];
.global .align 1 .b8 _ZN34_INTERNAL_af1a76a7_4_k_cu_fe2220ba4cuda3std6ranges3__45__cpo6cbeginE[1];
.global .align 1 .b8 _ZN34_INTERNAL_af1a76a7_4_k_cu_fe2220ba4cuda3std6ranges3__45__cpo4cendE[1];
.global .align 1 .b8 _ZN34_INTERNAL_af1a76a7_4_k_cu_fe2220ba4cuda3std6ranges3__45__cpo7advanceE[1];
.global .align 1 .b8 _ZN34_INTERNAL_af1a76a7_4_k_cu_fe2220ba4cuda3std6ranges3__45__cpo9iter_swapE[1];
.global .align 1 .b8 _ZN34_INTERNAL_af1a76a7_4_k_cu_fe2220ba4cuda3std6ranges3__45__cpo4nextE[1];
.global .align 1 .b8 _ZN34_INTERNAL_af1a76a7_4_k_cu_fe2220ba4cuda3std6ranges3__45__cpo4prevE[1];
.global .align 1 .b8 _ZN34_INTERNAL_af1a76a7_4_k_cu_fe2220ba4cuda3std6ranges3__45__cpo4dataE[1];
.global .align 1 .b8 _ZN34_INTERNAL_af1a76a7_4_k_cu_fe2220ba4cuda3std6ranges3__45__cpo5cdataE[1];
.global .align 1 .b8 _ZN34_INTERNAL_af1a76a7_4_k_cu_fe2220ba4cuda3std6ranges3__45__cpo4sizeE[1];
.global .align 1 .b8 _ZN34_INTERNAL_af1a76a7_4_k_cu_fe2220ba4cuda3std6ranges3__45__cpo5ssizeE[1];
.global .align 1 .b8 _ZN34_INTERNAL_af1a76a7_4_k_cu_fe2220ba4cuda3std6ranges3__45__cpo8distanceE[1];
.global .align 1 .b8 _ZN34_INTERNAL_af1a76a7_4_k_cu_fe2220ba6thrust24THRUST_300001_SM_1000_NS6system6detail10sequential3seqE[1];
.global .align 1 .b8 _ZN34_INTERNAL_af1a76a7_4_k_cu_fe2220ba6thrust24THRUST_300001_SM_1000_NS12placeholders2_1E[1];
.global .align 1 .b8 _ZN34_INTERNAL_af1a76a7_4_k_cu_fe2220ba6thrust24THRUST_300001_SM_1000_NS12placeholders2_2E[1];
.global .align 1 .b8 _ZN34_INTERNAL_af1a76a7_4_k_cu_fe2220ba6thrust24THRUST_300001_SM_1000_NS12placeholders2_3E[1];
.global .align 1 .b8 _ZN34_INTERNAL_af1a76a7_4_k_cu_fe2220ba6thrust24THRUST_300001_SM_1000_NS12placeholders2_4E[1];
.global .align 1 .b8 _ZN34_INTERNAL_af1a76a7_4_k_cu_fe2220ba6thrust24THRUST_300001_SM_1000_NS12placeholders2_5E[1];
.global .align 1 .b8 _ZN34_INTERNAL_af1a76a7_4_k_cu_fe2220ba6thrust24THRUST_300001_SM_1000_NS12placeholders2_6E[1];
.global .align 1 .b8 _ZN34_INTERNAL_af1a76a7_4_k_cu_fe2220ba6thrust24THRUST_300001_SM_1000_NS12placeholders2_7E[1];
.global .align 1 .b8 _ZN34_INTERNAL_af1a76a7_4_k_cu_fe2220ba6thrust24THRUST_300001_SM_1000_NS12placeholders2_8E[1];
.global .align 1 .b8 _ZN34_INTERNAL_af1a76a7_4_k_cu_fe2220ba6thrust24THRUST_300001_SM_1000_NS12placeholders2_9E[1];
.global .align 1 .b8 _ZN34_INTERNAL_af1a76a7_4_k_cu_fe2220ba6thrust24THRUST_300001_SM_1000_NS12placeholders3_10E[1];

.visible .entry _Z24fused_ln_qkv_gptq_kernelILi1EEvPK6__halfPKjS4_S2_S2_S2_PS0_S5_S5_iiiiiiif(
	.param .u64 .ptr .align 1 _Z24fused_ln_qkv_gptq_kernelILi1EEvPK6__halfPKjS4_S2_S2_S2_PS0_S5_S5_iiiiiiif_param_0,
	.param .u64 .ptr .align 1 _Z24fused_ln_qkv_gptq_kernelILi1EEvPK6__halfPKjS4_S2_S2_S2_PS0_S5_S5_iiiiiiif_param_1,
	.param .u64 .ptr .align 1 _Z24fused_ln_qkv_gptq_kernelILi1EEvPK6__halfPKjS4_S2_S2_S2_PS0_S5_S5_iiiiiiif_param_2,
	.param .u64 .ptr .align 1 _Z24fused_ln_qkv_gptq_kernelILi1EEvPK6__halfPKjS4_S2_S2_S2_PS0_S5_S5_iiiiiiif_param_3,
	.param .u64 .ptr .align 1 _Z24fused_ln_qkv_gptq_kernelILi1EEvPK6__halfPKjS4_S2_S2_S2_PS0_S5_S5_iiiiiiif_param_4,
	.param .u64 .ptr .align 1 _Z24fused_ln_qkv_gptq_kernelILi1EEvPK6__halfPKjS4_S2_S2_S2_PS0_S5_S5_iiiiiiif_param_5,
	.param .u64 .ptr .align 1 _Z24fused_ln_qkv_gptq_kernelILi1EEvPK6__halfPKjS4_S2_S2_S2_PS0_S5_S5_iiiiiiif_param_6,
	.param .u64 .ptr .align 1 _Z24fused_ln_qkv_gptq_kernelILi1EEvPK6__halfPKjS4_S2_S2_S2_PS0_S5_S5_iiiiiiif_param_7,
	.param .u64 .ptr .align 1 _Z24fused_ln_qkv_gptq_kernelILi1EEvPK6__halfPKjS4_S2_S2_S2_PS0_S5_S5_iiiiiiif_param_8,
	.param .u32 _Z24fused_ln_qkv_gptq_kernelILi1EEvPK6__halfPKjS4_S2_S2_S2_PS0_S5_S5_iiiiiiif_param_9,
	.param .u32 _Z24fused_ln_qkv_gptq_kernelILi1EEvPK6__halfPKjS4_S2_S2_S2_PS0_S5_S5_iiiiiiif_param_10,
	.param .u32 _Z24fused_ln_qkv_gptq_kernelILi1EEvPK6__halfPKjS4_S2_S2_S2_PS0_S5_S5_iiiiiiif_param_11,
	.param .u32 _Z24fused_ln_qkv_gptq_kernelILi1EEvPK6__halfPKjS4_S2_S2_S2_PS0_S5_S5_iiiiiiif_param_12,
	.param .u32 _Z24fused_ln_qkv_gptq_kernelILi1EEvPK6__halfPKjS4_S2_S2_S2_PS0_S5_S5_iiiiiiif_param_13,
	.param .u32 _Z24fused_ln_qkv_gptq_kernelILi1EEvPK6__halfPKjS4_S2_S2_S2_PS0_S5_S5_iiiiiiif_param_14,
	.param .u32 _Z24fused_ln_qkv_gptq_kernelILi1EEvPK6__halfPKjS4_S2_S2_S2_PS0_S5_S5_iiiiiiif_param_15,
	.param .f32 _Z24fused_ln_qkv_gptq_kernelILi1EEvPK6__halfPKjS4_S2_S2_S2_PS0_S5_S5_iiiiiiif_param_16
)
{
	.reg .pred 	%p<13>;
	.reg .b16 	%rs<354>;
	.reg .b32 	%r<668>;
	.reg .b32 	%f<127>;
	.reg .b64 	%rd<54>;
	// demoted variable
	.shared .align 2 .b8 _ZZ24fused_ln_qkv_gptq_kernelILi1EEvPK6__halfPKjS4_S2_S2_S2_PS0_S5_S5_iiiiiiifE7block_a[256];
	ld.param.u64 	%rd5, [_Z24fused_ln_qkv_gptq_kernelILi1EEvPK6__halfPKjS4_S2_S2_S2_PS0_S5_S5_iiiiiiif_param_0];
	ld.param.u64 	%rd6, [_Z24fused_ln_qkv_gptq_kernelILi1EEvPK6__halfPKjS4_S2_S2_S2_PS0_S5_S5_iiiiiiif_param_1];
	ld.param.u64 	%rd10, [_Z24fused_ln_qkv_gptq_kernelILi1EEvPK6__halfPKjS4_S2_S2_S2_PS0_S5_S5_iiiiiiif_param_3];
	ld.param.u64 	%rd7, [_Z24fused_ln_qkv_gptq_kernelILi1EEvPK6__halfPKjS4_S2_S2_S2_PS0_S5_S5_iiiiiiif_param_6];
	ld.param.u64 	%rd8, [_Z24fused_ln_qkv_gptq_kernelILi1EEvPK6__halfPKjS4_S2_S2_S2_PS0_S5_S5_iiiiiiif_param_7];
	ld.param.u64 	%rd9, [_Z24fused_ln_qkv_gptq_kernelILi1EEvPK6__halfPKjS4_S2_S2_S2_PS0_S5_S5_iiiiiiif_param_8];
	ld.param.u32 	%r26, [_Z24fused_ln_qkv_gptq_kernelILi1EEvPK6__halfPKjS4_S2_S2_S2_PS0_S5_S5_iiiiiiif_param_9];
	ld.param.u32 	%r27, [_Z24fused_ln_qkv_gptq_kernelILi1EEvPK6__halfPKjS4_S2_S2_S2_PS0_S5_S5_iiiiiiif_param_10];
	ld.param.u32 	%r28, [_Z24fused_ln_qkv_gptq_kernelILi1EEvPK6__halfPKjS4_S2_S2_S2_PS0_S5_S5_iiiiiiif_param_11];
	ld.param.u32 	%r29, [_Z24fused_ln_qkv_gptq_kernelILi1EEvPK6__halfPKjS4_S2_S2_S2_PS0_S5_S5_iiiiiiif_param_15];
	cvta.to.global.u64 	%rd1, %rd10;
	mov.u32 	%r1, %tid.x;
	mov.u32 	%r30, %ctaid.x;
	shl.b32 	%r31, %r30, 9;
	mov.u32 	%r2, %ctaid.y;
	mov.u32 	%r3, %ctaid.z;
	shl.b32 	%r662, %r3, 7;
	add.s32 	%r32, %r662, 128;
	min.u32 	%r5, %r32, %r28;
	shl.b32 	%r33, %r1, 2;
	add.s32 	%r6, %r31, %r33;
	add.s32 	%r7, %r662, %r1;
	setp.ge.u32 	%p1, %r7, %r5;
	@%p1 bra 	$L__BB0_2;
	cvta.to.global.u64 	%rd11, %rd5;
	mul.lo.s32 	%r34, %r28, %r2;
	cvt.u64.u32 	%rd12, %r34;
	shl.b32 	%r35, %r1, 1;
	mov.u32 	%r36, _ZZ24fused_ln_qkv_gptq_kernelILi1EEvPK6__halfPKjS4_S2_S2_S2_PS0_S5_S5_iiiiiiifE7block_a;
	add.s32 	%r37, %r36, %r35;
	cvt.u64.u32 	%rd13, %r7;
	add.s64 	%rd14, %rd12, %rd13;
	shl.b64 	%rd15, %rd14, 1;
	add.s64 	%rd16, %rd11, %rd15;
	ld.global.nc.u16 	%rs1, [%rd16];
	st.shared.u16 	[%r37], %rs1;
$L__BB0_2:
	mul.lo.s32 	%r8, %r28, 3;
	setp.ge.s32 	%p2, %r6, %r8;
	@%p2 bra 	$L__BB0_17;
	setp.ne.s32 	%p3, %r3, 0;
	@%p3 bra 	$L__BB0_6;
	mad.lo.s32 	%r9, %r8, %r2, %r6;
	mul.lo.s32 	%r38, %r26, %r27;
	mul.lo.s32 	%r39, %r38, %r28;
	mul.lo.s32 	%r40, %r39, 3;
	setp.ge.s32 	%p4, %r9, %r40;
	@%p4 bra 	$L__BB0_6;
	cvta.to.global.u64 	%rd17, %rd7;
	mul.wide.s32 	%rd18, %r9, 2;
	add.s64 	%rd19, %rd17, %rd18;
	mov.b64 	%rd20, 0;
	st.global.u64 	[%rd19], %rd20;
	cvta.to.global.u64 	%rd21, %rd8;
	add.s64 	%rd22, %rd21, %rd18;
	st.global.u64 	[%rd22], %rd20;
	cvta.to.global.u64 	%rd23, %rd9;
	add.s64 	%rd24, %rd23, %rd18;
	st.global.u64 	[%rd24], %rd20;
$L__BB0_6:
	bar.sync 	0;
	div.s32 	%r41, %r28, %r29;
	div.s32 	%r10, %r28, %r41;
	div.u32 	%r666, %r662, %r10;
	mul.lo.s32 	%r42, %r3, %r8;
	shl.b32 	%r43, %r42, 4;
	cvt.s64.s32 	%rd25, %r43;
	cvt.s64.s32 	%rd26, %r6;
	add.s64 	%rd27, %rd25, %rd26;
	cvta.to.global.u64 	%rd28, %rd6;
	shl.b64 	%rd29, %rd27, 2;
	add.s64 	%rd53, %rd28, %rd29;
	mad.lo.s32 	%r44, %r666, %r8, %r6;
	mul.wide.s32 	%rd30, %r44, 2;
	add.s64 	%rd31, %rd1, %rd30;
	ld.global.nc.u16 	%rs2, [%rd31];
	// begin inline asm
	{  cvt.f32.f16 %f119, %rs2;}

	// end inline asm
	ld.global.nc.u16 	%rs3, [%rd31+2];
	// begin inline asm
	{  cvt.f32.f16 %f120, %rs3;}

	// end inline asm
	ld.global.nc.u16 	%rs4, [%rd31+4];
	// begin inline asm
	{  cvt.f32.f16 %f121, %rs4;}

	// end inline asm
	ld.global.nc.u16 	%rs5, [%rd31+6];
	// begin inline asm
	{  cvt.f32.f16 %f122, %rs5;}

	// end inline asm
	setp.le.u32 	%p5, %r28, %r662;
	mov.f32 	%f123, 0f00000000;
	mov.f32 	%f124, %f123;
	mov.f32 	%f125, %f123;
	mov.f32 	%f126, %f123;
	@%p5 bra 	$L__BB0_11;
	add.s32 	%r661, %r662, %r10;
	mov.f32 	%f126, 0f00000000;
	mov.u32 	%r663, _ZZ24fused_ln_qkv_gptq_kernelILi1EEvPK6__halfPKjS4_S2_S2_S2_PS0_S5_S5_iiiiiiifE7block_a;
	mul.wide.s32 	%rd34, %r8, 4;
	mov.u32 	%r667, %r661;
	mov.f32 	%f125, %f126;
	mov.f32 	%f124, %f126;
	mov.f32 	%f123, %f126;
$L__BB0_8:
	setp.ne.s32 	%p6, %r662, %r667;
	@%p6 bra 	$L__BB0_10;
	add.s32 	%r18, %r666, 1;
	mad.lo.s32 	%r46, %r8, %r666, %r8;
	add.s32 	%r47, %r46, %r6;
	mul.wide.s32 	%rd32, %r47, 2;
	add.s64 	%rd33, %rd1, %rd32;
	ld.global.nc.u16 	%rs6, [%rd33];
	// begin inline asm
	{  cvt.f32.f16 %f119, %rs6;}

	// end inline asm
	ld.global.nc.u16 	%rs7, [%rd33+2];
	// begin inline asm
	{  cvt.f32.f16 %f120, %rs7;}

	// end inline asm
	ld.global.nc.u16 	%rs8, [%rd33+4];
	// begin inline asm
	{  cvt.f32.f16 %f121, %rs8;}

	// end inline asm
	ld.global.nc.u16 	%rs9, [%rd33+6];
	// begin inline asm
	{  cvt.f32.f16 %f122, %rs9;}

	// end inline asm
	mov.u32 	%r666, %r18;
	mov.u32 	%r667, %r661;
$L__BB0_10:
	ld.global.nc.v4.u32 	{%r528, %r529, %r530, %r531}, [%rd53];
	and.b32  	%r48, %r528, 15;
	// begin inline asm
	cvt.rn.f16.s32 %rs10, %r48;
	// end inline asm
	shr.u32 	%r532, %r528, 4;
	and.b32  	%r49, %r532, 15;
	// begin inline asm
	cvt.rn.f16.s32 %rs11, %r49;
	// end inline asm
	// begin inline asm
	{  mov.b32 %r50, {%rs10,%rs11};}

	// end inline asm
	shr.u32 	%r533, %r528, 8;
	and.b32  	%r51, %r533, 15;
	// begin inline asm
	cvt.rn.f16.s32 %rs14, %r51;
	// end inline asm
	shr.u32 	%r534, %r528, 12;
	and.b32  	%r52, %r534, 15;
	// begin inline asm
	cvt.rn.f16.s32 %rs15, %r52;
	// end inline asm
	// begin inline asm
	{  mov.b32 %r53, {%rs14,%rs15};}

	// end inline asm
	shr.u32 	%r535, %r528, 16;
	and.b32  	%r54, %r535, 15;
	// begin inline asm
	cvt.rn.f16.s32 %rs18, %r54;
	// end inline asm
	shr.u32 	%r536, %r528, 20;
	and.b32  	%r55, %r536, 15;
	// begin inline asm
	cvt.rn.f16.s32 %rs19, %r55;
	// end inline asm
	// begin inline asm
	{  mov.b32 %r56, {%rs18,%rs19};}

	// end inline asm
	shr.u32 	%r537, %r528, 24;
	and.b32  	%r57, %r537, 15;
	// begin inline asm
	cvt.rn.f16.s32 %rs22, %r57;
	// end inline asm
	shr.u32 	%r58, %r528, 28;
	// begin inline asm
	cvt.rn.f16.s32 %rs23, %r58;
	// end inline asm
	// begin inline asm
	{  mov.b32 %r59, {%rs22,%rs23};}

	// end inline asm
	and.b32  	%r60, %r529, 15;
	// begin inline asm
	cvt.rn.f16.s32 %rs26, %r60;
	// end inline asm
	shr.u32 	%r538, %r529, 4;
	and.b32  	%r61, %r538, 15;
	// begin inline asm
	cvt.rn.f16.s32 %rs27, %r61;
	// end inline asm
	// begin inline asm
	{  mov.b32 %r62, {%rs26,%rs27};}

	// end inline asm
	shr.u32 	%r539, %r529, 8;
	and.b32  	%r63, %r539, 15;
	// begin inline asm
	cvt.rn.f16.s32 %rs30, %r63;
	// end inline asm
	shr.u32 	%r540, %r529, 12;
	and.b32  	%r64, %r540, 15;
	// begin inline asm
	cvt.rn.f16.s32 %rs31, %r64;
	// end inline asm
	// begin inline asm
	{  mov.b32 %r65, {%rs30,%rs31};}

	// end inline asm
	shr.u32 	%r541, %r529, 16;
	and.b32  	%r66, %r541, 15;
	// begin inline asm
	cvt.rn.f16.s32 %rs34, %r66;
	// end inline asm
	shr.u32 	%r542, %r529, 20;
	and.b32  	%r67, %r542, 15;
	// begin inline asm
	cvt.rn.f16.s32 %rs35, %r67;
	// end inline asm
	// begin inline asm
	{  mov.b32 %r68, {%rs34,%rs35};}

	// end inline asm
	shr.u32 	%r543, %r529, 24;
	and.b32  	%r69, %r543, 15;
	// begin inline asm
	cvt.rn.f16.s32 %rs38, %r69;
	// end inline asm
	shr.u32 	%r70, %r529, 28;
	// begin inline asm
	cvt.rn.f16.s32 %rs39, %r70;
	// end inline asm
	// begin inline asm
	{  mov.b32 %r71, {%rs38,%rs39};}

	// end inline asm
	and.b32  	%r72, %r530, 15;
	// begin inline asm
	cvt.rn.f16.s32 %rs42, %r72;
	// end inline asm
	shr.u32 	%r544, %r530, 4;
	and.b32  	%r73, %r544, 15;
	// begin inline asm
	cvt.rn.f16.s32 %rs43, %r73;
	// end inline asm
	// begin inline asm
	{  mov.b32 %r74, {%rs42,%rs43};}

	// end inline asm
	shr.u32 	%r545, %r530, 8;
	and.b32  	%r75, %r545, 15;
	// begin inline asm
	cvt.rn.f16.s32 %rs46, %r75;
	// end inline asm
	shr.u32 	%r546, %r530, 12;
	and.b32  	%r76, %r546, 15;
	// begin inline asm
	cvt.rn.f16.s32 %rs47, %r76;
	// end inline asm
	// begin inline asm
	{  mov.b32 %r77, {%rs46,%rs47};}

	// end inline asm
	shr.u32 	%r547, %r530, 16;
	and.b32  	%r78, %r547, 15;
	// begin inline asm
	cvt.rn.f16.s32 %rs50, %r78;
	// end inline asm
	shr.u32 	%r548, %r530, 20;
	and.b32  	%r79, %r548, 15;
	// begin inline asm
	cvt.rn.f16.s32 %rs51, %r79;
	// end inline asm
	// begin inline asm
	{  mov.b32 %r80, {%rs50,%rs51};}

	// end inline asm
	shr.u32 	%r549, %r530, 24;
	and.b32  	%r81, %r549, 15;
	// begin inline asm
	cvt.rn.f16.s32 %rs54, %r81;
	// end inline asm
	shr.u32 	%r82, %r530, 28;
	// begin inline asm
	cvt.rn.f16.s32 %rs55, %r82;
	// end inline asm
	// begin inline asm
	{  mov.b32 %r83, {%rs54,%rs55};}

	// end inline asm
	and.b32  	%r84, %r531, 15;
	// begin inline asm
	cvt.rn.f16.s32 %rs58, %r84;
	// end inline asm
	shr.u32 	%r550, %r531, 4;
	and.b32  	%r85, %r550, 15;
	// begin inline asm
	cvt.rn.f16.s32 %rs59, %r85;
	// end inline asm
	// begin inline asm
	{  mov.b32 %r86, {%rs58,%rs59};}

	// end inline asm
	shr.u32 	%r551, %r531, 8;
	and.b32  	%r87, %r551, 15;
	// begin inline asm
	cvt.rn.f16.s32 %rs62, %r87;
	// end inline asm
	shr.u32 	%r552, %r531, 12;
	and.b32  	%r88, %r552, 15;
	// begin inline asm
	cvt.rn.f16.s32 %rs63, %r88;
	// end inline asm
	// begin inline asm
	{  mov.b32 %r89, {%rs62,%rs63};}

	// end inline asm
	shr.u32 	%r553, %r531, 16;
	and.b32  	%r90, %r553, 15;
	// begin inline asm
	cvt.rn.f16.s32 %rs66, %r90;
	// end inline asm
	shr.u32 	%r554, %r531, 20;
	and.b32  	%r91, %r554, 15;
	// begin inline asm
	cvt.rn.f16.s32 %rs67, %r91;
	// end inline asm
	// begin inline asm
	{  mov.b32 %r92, {%rs66,%rs67};}

	// end inline asm
	shr.u32 	%r555, %r531, 24;
	and.b32  	%r93, %r555, 15;
	// begin inline asm
	cvt.rn.f16.s32 %rs70, %r93;
	// end inline asm
	shr.u32 	%r94, %r531, 28;
	// begin inline asm
	cvt.rn.f16.s32 %rs71, %r94;
	// end inline asm
	// begin inline asm
	{  mov.b32 %r95, {%rs70,%rs71};}

	// end inline asm
	ld.shared.u32 	%r98, [%r663];
	mov.b32 	%r513, 0;
	// begin inline asm
	{fma.rn.f16x2 %r96,%r50,%r98,%r513;
}
	// end inline asm
	ld.shared.u32 	%r102, [%r663+4];
	// begin inline asm
	{fma.rn.f16x2 %r100,%r53,%r102,%r96;
}
	// end inline asm
	ld.shared.u32 	%r106, [%r663+8];
	// begin inline asm
	{fma.rn.f16x2 %r104,%r56,%r106,%r100;
}
	// end inline asm
	ld.shared.u32 	%r110, [%r663+12];
	// begin inline asm
	{fma.rn.f16x2 %r108,%r59,%r110,%r104;
}
	// end inline asm
	// begin inline asm
	{.reg .f16 low,high;
 mov.b32 {low,high}, %r108;
 mov.b16 %rs74, low;}
	// end inline asm
	// begin inline asm
	{  cvt.f32.f16 %f39, %rs74;}

	// end inline asm
	// begin inline asm
	{.reg .f16 low,high;
 mov.b32 {low,high}, %r108;
 mov.b16 %rs76, high;}
	// end inline asm
	// begin inline asm
	{  cvt.f32.f16 %f40, %rs76;}

	// end inline asm
	add.f32 	%f71, %f39, %f40;
	fma.rn.f32 	%f72, %f71, %f119, %f123;
	// begin inline asm
	{fma.rn.f16x2 %r114,%r62,%r98,%r513;
}
	// end inline asm
	// begin inline asm
	{fma.rn.f16x2 %r118,%r65,%r102,%r114;
}
	// end inline asm
	// begin inline asm
	{fma.rn.f16x2 %r122,%r68,%r106,%r118;
}
	// end inline asm
	// begin inline asm
	{fma.rn.f16x2 %r126,%r71,%r110,%r122;
}
	// end inline asm
	// begin inline asm
	{.reg .f16 low,high;
 mov.b32 {low,high}, %r126;
 mov.b16 %rs78, low;}
	// end inline asm
	// begin inline asm
	{  cvt.f32.f16 %f41, %rs78;}

	// end inline asm
	// begin inline asm
	{.reg .f16 low,high;
 mov.b32 {low,high}, %r126;
 mov.b16 %rs80, high;}
	// end inline asm
	// begin inline asm
	{  cvt.f32.f16 %f42, %rs80;}

	// end inline asm
	add.f32 	%f73, %f41, %f42;
	fma.rn.f32 	%f74, %f73, %f120, %f124;
	// begin inline asm
	{fma.rn.f16x2 %r132,%r74,%r98,%r513;
}
	// end inline asm
	// begin inline asm
	{fma.rn.f16x2 %r136,%r77,%r102,%r132;
}
	// end inline asm
	// begin inline asm
	{fma.rn.f16x2 %r140,%r80,%r106,%r136;
}
	// end inline asm
	// begin inline asm
	{fma.rn.f16x2 %r144,%r83,%r110,%r140;
}
	// end inline asm
	// begin inline asm
	{.reg .f16 low,high;
 mov.b32 {low,high}, %r144;
 mov.b16 %rs82, low;}
	// end inline asm
	// begin inline asm
	{  cvt.f32.f16 %f43, %rs82;}

	// end inline asm
	// begin inline asm
	{.reg .f16 low,high;
 mov.b32 {low,high}, %r144;
 mov.b16 %rs84, high;}
	// end inline asm
	// begin inline asm
	{  cvt.f32.f16 %f44, %rs84;}

	// end inline asm
	add.f32 	%f75, %f43, %f44;
	fma.rn.f32 	%f76, %f75, %f121, %f125;
	// begin inline asm
	{fma.rn.f16x2 %r150,%r86,%r98,%r513;
}
	// end inline asm
	// begin inline asm
	{fma.rn.f16x2 %r154,%r89,%r102,%r150;
}
	// end inline asm
	// begin inline asm
	{fma.rn.f16x2 %r158,%r92,%r106,%r154;
}
	// end inline asm
	// begin inline asm
	{fma.rn.f16x2 %r162,%r95,%r110,%r158;
}
	// end inline asm
	// begin inline asm
	{.reg .f16 low,high;
 mov.b32 {low,high}, %r162;
 mov.b16 %rs86, low;}
	// end inline asm
	// begin inline asm
	{  cvt.f32.f16 %f45, %rs86;}

	// end inline asm
	// begin inline asm
	{.reg .f16 low,high;
 mov.b32 {low,high}, %r162;
 mov.b16 %rs88, high;}
	// end inline asm
	// begin inline asm
	{  cvt.f32.f16 %f46, %rs88;}

	// end inline asm
	add.f32 	%f77, %f45, %f46;
	fma.rn.f32 	%f78, %f77, %f122, %f126;
	add.s64 	%rd35, %rd53, %rd34;
	ld.global.nc.v4.u32 	{%r556, %r557, %r558, %r559}, [%rd35];
	and.b32  	%r168, %r556, 15;
	// begin inline asm
	cvt.rn.f16.s32 %rs90, %r168;
	// end inline asm
	shr.u32 	%r560, %r556, 4;
	and.b32  	%r169, %r560, 15;
	// begin inline asm
	cvt.rn.f16.s32 %rs91, %r169;
	// end inline asm
	// begin inline asm
	{  mov.b32 %r170, {%rs90,%rs91};}

	// end inline asm
	shr.u32 	%r561, %r556, 8;
	and.b32  	%r171, %r561, 15;
	// begin inline asm
	cvt.rn.f16.s32 %rs94, %r171;
	// end inline asm
	shr.u32 	%r562, %r556, 12;
	and.b32  	%r172, %r562, 15;
	// begin inline asm
	cvt.rn.f16.s32 %rs95, %r172;
	// end inline asm
	// begin inline asm
	{  mov.b32 %r173, {%rs94,%rs95};}

	// end inline asm
	shr.u32 	%r563, %r556, 16;
	and.b32  	%r174, %r563, 15;
	// begin inline asm
	cvt.rn.f16.s32 %rs98, %r174;
	// end inline asm
	shr.u32 	%r564, %r556, 20;
	and.b32  	%r175, %r564, 15;
	// begin inline asm
	cvt.rn.f16.s32 %rs99, %r175;
	// end inline asm
	// begin inline asm
	{  mov.b32 %r176, {%rs98,%rs99};}

	// end inline asm
	shr.u32 	%r565, %r556, 24;
	and.b32  	%r177, %r565, 15;
	// begin inline asm
	cvt.rn.f16.s32 %rs102, %r177;
	// end inline asm
	shr.u32 	%r178, %r556, 28;
	// begin inline asm
	cvt.rn.f16.s32 %rs103, %r178;
	// end inline asm
	// begin inline asm
	{  mov.b32 %r179, {%rs102,%rs103};}

	// end inline asm
	and.b32  	%r180, %r557, 15;
	// begin inline asm
	cvt.rn.f16.s32 %rs106, %r180;
	// end inline asm
	shr.u32 	%r566, %r557, 4;
	and.b32  	%r181, %r566, 15;
	// begin inline asm
	cvt.rn.f16.s32 %rs107, %r181;
	// end inline asm
	// begin inline asm
	{  mov.b32 %r182, {%rs106,%rs107};}

	// end inline asm
	shr.u32 	%r567, %r557, 8;
	and.b32  	%r183, %r567, 15;
	// begin inline asm
	cvt.rn.f16.s32 %rs110, %r183;
	// end inline asm
	shr.u32 	%r568, %r557, 12;
	and.b32  	%r184, %r568, 15;
	// begin inline asm
	cvt.rn.f16.s32 %rs111, %r184;
	// end inline asm
	// begin inline asm
	{  mov.b32 %r185, {%rs110,%rs111};}

	// end inline asm
	shr.u32 	%r569, %r557, 16;
	and.b32  	%r186, %r569, 15;
	// begin inline asm
	cvt.rn.f16.s32 %rs114, %r186;
	// end inline asm
	shr.u32 	%r570, %r557, 20;
	and.b32  	%r187, %r570, 15;
	// begin inline asm
	cvt.rn.f16.s32 %rs115, %r187;
	// end inline asm
	// begin inline asm
	{  mov.b32 %r188, {%rs114,%rs115};}

	// end inline asm
	shr.u32 	%r571, %r557, 24;
	and.b32  	%r189, %r571, 15;
	// begin inline asm
	cvt.rn.f16.s32 %rs118, %r189;
	// end inline asm
	shr.u32 	%r190, %r557, 28;
	// begin inline asm
	cvt.rn.f16.s32 %rs119, %r190;
	// end inline asm
	// begin inline asm
	{  mov.b32 %r191, {%rs118,%rs119};}

	// end inline asm
	and.b32  	%r192, %r558, 15;
	// begin inline asm
	cvt.rn.f16.s32 %rs122, %r192;
	// end inline asm
	shr.u32 	%r572, %r558, 4;
	and.b32  	%r193, %r572, 15;
	// begin inline asm
	cvt.rn.f16.s32 %rs123, %r193;
	// end inline asm
	// begin inline asm
	{  mov.b32 %r194, {%rs122,%rs123};}

	// end inline asm
	shr.u32 	%r573, %r558, 8;
	and.b32  	%r195, %r573, 15;
	// begin inline asm
	cvt.rn.f16.s32 %rs126, %r195;
	// end inline asm
	shr.u32 	%r574, %r558, 12;
	and.b32  	%r196, %r574, 15;
	// begin inline asm
	cvt.rn.f16.s32 %rs127, %r196;
	// end inline asm
	// begin inline asm
	{  mov.b32 %r197, {%rs126,%rs127};}

	// end inline asm
	shr.u32 	%r575, %r558, 16;
	and.b32  	%r198, %r575, 15;
	// begin inline asm
	cvt.rn.f16.s32 %rs130, %r198;
	// end inline asm
	shr.u32 	%r576, %r558, 20;
	and.b32  	%r199, %r576, 15;
	// begin inline asm
	cvt.rn.f16.s32 %rs131, %r199;
	// end inline asm
	// begin inline asm
	{  mov.b32 %r200, {%rs130,%rs131};}

	// end inline asm
	shr.u32 	%r577, %r558, 24;
	and.b32  	%r201, %r577, 15;
	// begin inline asm
	cvt.rn.f16.s32 %rs134, %r201;
	// end inline asm
	shr.u32 	%r202, %r558, 28;
	// begin inline asm
	cvt.rn.f16.s32 %rs135, %r202;
	// end inline asm
	// begin inline asm
	{  mov.b32 %r203, {%rs134,%rs135};}

	// end inline asm
	and.b32  	%r204, %r559, 15;
	// begin inline asm
	cvt.rn.f16.s32 %rs138, %r204;
	// end inline asm
	shr.u32 	%r578, %r559, 4;
	and.b32  	%r205, %r578, 15;
	// begin inline asm
	cvt.rn.f16.s32 %rs139, %r205;
	// end inline asm
	// begin inline asm
	{  mov.b32 %r206, {%rs138,%rs139};}

	// end inline asm
	shr.u32 	%r579, %r559, 8;
	and.b32  	%r207, %r579, 15;
	// begin inline asm
	cvt.rn.f16.s32 %rs142, %r207;
	// end inline asm
	shr.u32 	%r580, %r559, 12;
	and.b32  	%r208, %r580, 15;
	// begin inline asm
	cvt.rn.f16.s32 %rs143, %r208;
	// end inline asm
	// begin inline asm
	{  mov.b32 %r209, {%rs142,%rs143};}

	// end inline asm
	shr.u32 	%r581, %r559, 16;
	and.b32  	%r210, %r581, 15;
	// begin inline asm
	cvt.rn.f16.s32 %rs146, %r210;
	// end inline asm
	shr.u32 	%r582, %r559, 20;
	and.b32  	%r211, %r582, 15;
	// begin inline asm
	cvt.rn.f16.s32 %rs147, %r211;
	// end inline asm
	// begin inline asm
	{  mov.b32 %r212, {%rs146,%rs147};}

	// end inline asm
	shr.u32 	%r583, %r559, 24;
	and.b32  	%r213, %r583, 15;
	// begin inline asm
	cvt.rn.f16.s32 %rs150, %r213;
	// end inline asm
	shr.u32 	%r214, %r559, 28;
	// begin inline asm
	cvt.rn.f16.s32 %rs151, %r214;
	// end inline asm
	// begin inline asm
	{  mov.b32 %r215, {%rs150,%rs151};}

	// end inline asm
	ld.shared.u32 	%r218, [%r663+16];
	// begin inline asm
	{fma.rn.f16x2 %r216,%r170,%r218,%r513;
}
	// end inline asm
	ld.shared.u32 	%r222, [%r663+20];
	// begin inline asm
	{fma.rn.f16x2 %r220,%r173,%r222,%r216;
}
	// end inline asm
	ld.shared.u32 	%r226, [%r663+24];
	// begin inline asm
	{fma.rn.f16x2 %r224,%r176,%r226,%r220;
}
	// end inline asm
	ld.shared.u32 	%r230, [%r663+28];
	// begin inline asm
	{fma.rn.f16x2 %r228,%r179,%r230,%r224;
}
	// end inline asm
	// begin inline asm
	{.reg .f16 low,high;
 mov.b32 {low,high}, %r228;
 mov.b16 %rs154, low;}
	// end inline asm
	// begin inline asm
	{  cvt.f32.f16 %f47, %rs154;}

	// end inline asm
	// begin inline asm
	{.reg .f16 low,high;
 mov.b32 {low,high}, %r228;
 mov.b16 %rs156, high;}
	// end inline asm
	// begin inline asm
	{  cvt.f32.f16 %f48, %rs156;}

	// end inline asm
	add.f32 	%f79, %f47, %f48;
	fma.rn.f32 	%f80, %f79, %f119, %f72;
	// begin inline asm
	{fma.rn.f16x2 %r234,%r182,%r218,%r513;
}
	// end inline asm
	// begin inline asm
	{fma.rn.f16x2 %r238,%r185,%r222,%r234;
}
	// end inline asm
	// begin inline asm
	{fma.rn.f16x2 %r242,%r188,%r226,%r238;
}
	// end inline asm
	// begin inline asm
	{fma.rn.f16x2 %r246,%r191,%r230,%r242;
}
	// end inline asm
	// begin inline asm
	{.reg .f16 low,high;
 mov.b32 {low,high}, %r246;
 mov.b16 %rs158, low;}
	// end inline asm
	// begin inline asm
	{  cvt.f32.f16 %f49, %rs158;}

	// end inline asm
	// begin inline asm
	{.reg .f16 low,high;
 mov.b32 {low,high}, %r246;
 mov.b16 %rs160, high;}
	// end inline asm
	// begin inline asm
	{  cvt.f32.f16 %f50, %rs160;}

	// end inline asm
	add.f32 	%f81, %f49, %f50;
	fma.rn.f32 	%f82, %f81, %f120, %f74;
	// begin inline asm
	{fma.rn.f16x2 %r252,%r194,%r218,%r513;
}
	// end inline asm
	// begin inline asm
	{fma.rn.f16x2 %r256,%r197,%r222,%r252;
}
	// end inline asm
	// begin inline asm
	{fma.rn.f16x2 %r260,%r200,%r226,%r256;
}
	// end inline asm
	// begin inline asm
	{fma.rn.f16x2 %r264,%r203,%r230,%r260;
}
	// end inline asm
	// begin inline asm
	{.reg .f16 low,high;
 mov.b32 {low,high}, %r264;
 mov.b16 %rs162, low;}
	// end inline asm
	// begin inline asm
	{  cvt.f32.f16 %f51, %rs162;}

	// end inline asm
	// begin inline asm
	{.reg .f16 low,high;
 mov.b32 {low,high}, %r264;
 mov.b16 %rs164, high;}
	// end inline asm
	// begin inline asm
	{  cvt.f32.f16 %f52, %rs164;}

	// end inline asm
	add.f32 	%f83, %f51, %f52;
	fma.rn.f32 	%f84, %f83, %f121, %f76;
	// begin inline asm
	{fma.rn.f16x2 %r270,%r206,%r218,%r513;
}
	// end inline asm
	// begin inline asm
	{fma.rn.f16x2 %r274,%r209,%r222,%r270;
}
	// end inline asm
	// begin inline asm
	{fma.rn.f16x2 %r278,%r212,%r226,%r274;
}
	// end inline asm
	// begin inline asm
	{fma.rn.f16x2 %r282,%r215,%r230,%r278;
}
	// end inline asm
	// begin inline asm
	{.reg .f16 low,high;
 mov.b32 {low,high}, %r282;
 mov.b16 %rs166, low;}
	// end inline asm
	// begin inline asm
	{  cvt.f32.f16 %f53, %rs166;}

	// end inline asm
	// begin inline asm
	{.reg .f16 low,high;
 mov.b32 {low,high}, %r282;
 mov.b16 %rs168, high;}
	// end inline asm
	// begin inline asm
	{  cvt.f32.f16 %f54, %rs168;}

	// end inline asm
	add.f32 	%f85, %f53, %f54;
	fma.rn.f32 	%f86, %f85, %f122, %f78;
	add.s64 	%rd36, %rd35, %rd34;
	ld.global.nc.v4.u32 	{%r584, %r585, %r586, %r587}, [%rd36];
	and.b32  	%r288, %r584, 15;
	// begin inline asm
	cvt.rn.f16.s32 %rs170, %r288;
	// end inline asm
	shr.u32 	%r588, %r584, 4;
	and.b32  	%r289, %r588, 15;
	// begin inline asm
	cvt.rn.f16.s32 %rs171, %r289;
	// end inline asm
	// begin inline asm
	{  mov.b32 %r290, {%rs170,%rs171};}

	// end inline asm
	shr.u32 	%r589, %r584, 8;
	and.b32  	%r291, %r589, 15;
	// begin inline asm
	cvt.rn.f16.s32 %rs174, %r291;
	// end inline asm
	shr.u32 	%r590, %r584, 12;
	and.b32  	%r292, %r590, 15;
	// begin inline asm
	cvt.rn.f16.s32 %rs175, %r292;
	// end inline asm
	// begin inline asm
	{  mov.b32 %r293, {%rs174,%rs175};}

	// end inline asm
	shr.u32 	%r591, %r584, 16;
	and.b32  	%r294, %r591, 15;
	// begin inline asm
	cvt.rn.f16.s32 %rs178, %r294;
	// end inline asm
	shr.u32 	%r592, %r584, 20;
	and.b32  	%r295, %r592, 15;
	// begin inline asm
	cvt.rn.f16.s32 %rs179, %r295;
	// end inline asm
	// begin inline asm
	{  mov.b32 %r296, {%rs178,%rs179};}

	// end inline asm
	shr.u32 	%r593, %r584, 24;
	and.b32  	%r297, %r593, 15;
	// begin inline asm
	cvt.rn.f16.s32 %rs182, %r297;
	// end inline asm
	shr.u32 	%r298, %r584, 28;
	// begin inline asm
	cvt.rn.f16.s32 %rs183, %r298;
	// end inline asm
	// begin inline asm
	{  mov.b32 %r299, {%rs182,%rs183};}

	// end inline asm
	and.b32  	%r300, %r585, 15;
	// begin inline asm
	cvt.rn.f16.s32 %rs186, %r300;
	// end inline asm
	shr.u32 	%r594, %r585, 4;
	and.b32  	%r301, %r594, 15;
	// begin inline asm
	cvt.rn.f16.s32 %rs187, %r301;
	// end inline asm
	// begin inline asm
	{  mov.b32 %r302, {%rs186,%rs187};}

	// end inline asm
	shr.u32 	%r595, %r585, 8;
	and.b32  	%r303, %r595, 15;
	// begin inline asm
	cvt.rn.f16.s32 %rs190, %r303;
	// end inline asm
	shr.u32 	%r596, %r585, 12;
	and.b32  	%r304, %r596, 15;
	// begin inline asm
	cvt.rn.f16.s32 %rs191, %r304;
	// end inline asm
	// begin inline asm
	{  mov.b32 %r305, {%rs190,%rs191};}

	// end inline asm
	shr.u32 	%r597, %r585, 16;
	and.b32  	%r306, %r597, 15;
	// begin inline asm
	cvt.rn.f16.s32 %rs194, %r306;
	// end inline asm
	shr.u32 	%r598, %r585, 20;
	and.b32  	%r307, %r598, 15;
	// begin inline asm
	cvt.rn.f16.s32 %rs195, %r307;
	// end inline asm
	// begin inline asm
	{  mov.b32 %r308, {%rs194,%rs195};}

	// end inline asm
	shr.u32 	%r599, %r585, 24;
	and.b32  	%r309, %r599, 15;
	// begin inline asm
	cvt.rn.f16.s32 %rs198, %r309;
	// end inline asm
	shr.u32 	%r310, %r585, 28;
	// begin inline asm
	cvt.rn.f16.s32 %rs199, %r310;
	// end inline asm
	// begin inline asm
	{  mov.b32 %r311, {%rs198,%rs199};}

	// end inline asm
	and.b32  	%r312, %r586, 15;
	// begin inline asm
	cvt.rn.f16.s32 %rs202, %r312;
	// end inline asm
	shr.u32 	%r600, %r586, 4;
	and.b32  	%r313, %r600, 15;
	// begin inline asm
	cvt.rn.f16.s32 %rs203, %r313;
	// end inline asm
	// begin inline asm
	{  mov.b32 %r314, {%rs202,%rs203};}

	// end inline asm
	shr.u32 	%r601, %r586, 8;
	and.b32  	%r315, %r601, 15;
	// begin inline asm
	cvt.rn.f16.s32 %rs206, %r315;
	// end inline asm
	shr.u32 	%r602, %r586, 12;
	and.b32  	%r316, %r602, 15;
	// begin inline asm
	cvt.rn.f16.s32 %rs207, %r316;
	// end inline asm
	// begin inline asm
	{  mov.b32 %r317, {%rs206,%rs207};}

	// end inline asm
	shr.u32 	%r603, %r586, 16;
	and.b32  	%r318, %r603, 15;
	// begin inline asm
	cvt.rn.f16.s32 %rs210, %r318;
	// end inline asm
	shr.u32 	%r604, %r586, 20;
	and.b32  	%r319, %r604, 15;
	// begin inline asm
	cvt.rn.f16.s32 %rs211, %r319;
	// end inline asm
	// begin inline asm
	{  mov.b32 %r320, {%rs210,%rs211};}

	// end inline asm
	shr.u32 	%r605, %r586, 24;
	and.b32  	%r321, %r605, 15;
	// begin inline asm
	cvt.rn.f16.s32 %rs214, %r321;
	// end inline asm
	shr.u32 	%r322, %r586, 28;
	// begin inline asm
	cvt.rn.f16.s32 %rs215, %r322;
	// end inline asm
	// begin inline asm
	{  mov.b32 %r323, {%rs214,%rs215};}

	// end inline asm
	and.b32  	%r324, %r587, 15;
	// begin inline asm
	cvt.rn.f16.s32 %rs218, %r324;
	// end inline asm
	shr.u32 	%r606, %r587, 4;
	and.b32  	%r325, %r606, 15;
	// begin inline asm
	cvt.rn.f16.s32 %rs219, %r325;
	// end inline asm
	// begin inline asm
	{  mov.b32 %r326, {%rs218,%rs219};}

	// end inline asm
	shr.u32 	%r607, %r587, 8;
	and.b32  	%r327, %r607, 15;
	// begin inline asm
	cvt.rn.f16.s32 %rs222, %r327;
	// end inline asm
	shr.u32 	%r608, %r587, 12;
	and.b32  	%r328, %r608, 15;
	// begin inline asm
	cvt.rn.f16.s32 %rs223, %r328;
	// end inline asm
	// begin inline asm
	{  mov.b32 %r329, {%rs222,%rs223};}

	// end inline asm
	shr.u32 	%r609, %r587, 16;
	and.b32  	%r330, %r609, 15;
	// begin inline asm
	cvt.rn.f16.s32 %rs226, %r330;
	// end inline asm
	shr.u32 	%r610, %r587, 20;
	and.b32  	%r331, %r610, 15;
	// begin inline asm
	cvt.rn.f16.s32 %rs227, %r331;
	// end inline asm
	// begin inline asm
	{  mov.b32 %r332, {%rs226,%rs227};}

	// end inline asm
	shr.u32 	%r611, %r587, 24;
	and.b32  	%r333, %r611, 15;
	// begin inline asm
	cvt.rn.f16.s32 %rs230, %r333;
	// end inline asm
	shr.u32 	%r334, %r587, 28;
	// begin inline asm
	cvt.rn.f16.s32 %rs231, %r334;
	// end inline asm
	// begin inline asm
	{  mov.b32 %r335, {%rs230,%rs231};}

	// end inline asm
	ld.shared.u32 	%r338, [%r663+32];
	// begin inline asm
	{fma.rn.f16x2 %r336,%r290,%r338,%r513;
}
	// end inline asm
	ld.shared.u32 	%r342, [%r663+36];
	// begin inline asm
	{fma.rn.f16x2 %r340,%r293,%r342,%r336;
}
	// end inline asm
	ld.shared.u32 	%r346, [%r663+40];
	// begin inline asm
	{fma.rn.f16x2 %r344,%r296,%r346,%r340;
}
	// end inline asm
	ld.shared.u32 	%r350, [%r663+44];
	// begin inline asm
	{fma.rn.f16x2 %r348,%r299,%r350,%r344;
}
	// end inline asm
	// begin inline asm
	{.reg .f16 low,high;
 mov.b32 {low,high}, %r348;
 mov.b16 %rs234, low;}
	// end inline asm
	// begin inline asm
	{  cvt.f32.f16 %f55, %rs234;}

	// end inline asm
	// begin inline asm
	{.reg .f16 low,high;
 mov.b32 {low,high}, %r348;
 mov.b16 %rs236, high;}
	// end inline asm
	// begin inline asm
	{  cvt.f32.f16 %f56, %rs236;}

	// end inline asm
	add.f32 	%f87, %f55, %f56;
	fma.rn.f32 	%f88, %f87, %f119, %f80;
	// begin inline asm
	{fma.rn.f16x2 %r354,%r302,%r338,%r513;
}
	// end inline asm
	// begin inline asm
	{fma.rn.f16x2 %r358,%r305,%r342,%r354;
}
	// end inline asm
	// begin inline asm
	{fma.rn.f16x2 %r362,%r308,%r346,%r358;
}
	// end inline asm
	// begin inline asm
	{fma.rn.f16x2 %r366,%r311,%r350,%r362;
}
	// end inline asm
	// begin inline asm
	{.reg .f16 low,high;
 mov.b32 {low,high}, %r366;
 mov.b16 %rs238, low;}
	// end inline asm
	// begin inline asm
	{  cvt.f32.f16 %f57, %rs238;}

	// end inline asm
	// begin inline asm
	{.reg .f16 low,high;
 mov.b32 {low,high}, %r366;
 mov.b16 %rs240, high;}
	// end inline asm
	// begin inline asm
	{  cvt.f32.f16 %f58, %rs240;}

	// end inline asm
	add.f32 	%f89, %f57, %f58;
	fma.rn.f32 	%f90, %f89, %f120, %f82;
	// begin inline asm
	{fma.rn.f16x2 %r372,%r314,%r338,%r513;
}
	// end inline asm
	// begin inline asm
	{fma.rn.f16x2 %r376,%r317,%r342,%r372;
}
	// end inline asm
	// begin inline asm
	{fma.rn.f16x2 %r380,%r320,%r346,%r376;
}
	// end inline asm
	// begin inline asm
	{fma.rn.f16x2 %r384,%r323,%r350,%r380;
}
	// end inline asm
	// begin inline asm
	{.reg .f16 low,high;
 mov.b32 {low,high}, %r384;
 mov.b16 %rs242, low;}
	// end inline asm
	// begin inline asm
	{  cvt.f32.f16 %f59, %rs242;}

	// end inline asm
	// begin inline asm
	{.reg .f16 low,high;
 mov.b32 {low,high}, %r384;
 mov.b16 %rs244, high;}
	// end inline asm
	// begin inline asm
	{  cvt.f32.f16 %f60, %rs244;}

	// end inline asm
	add.f32 	%f91, %f59, %f60;
	fma.rn.f32 	%f92, %f91, %f121, %f84;
	// begin inline asm
	{fma.rn.f16x2 %r390,%r326,%r338,%r513;
}
	// end inline asm
	// begin inline asm
	{fma.rn.f16x2 %r394,%r329,%r342,%r390;
}
	// end inline asm
	// begin inline asm
	{fma.rn.f16x2 %r398,%r332,%r346,%r394;
}
	// end inline asm
	// begin inline asm
	{fma.rn.f16x2 %r402,%r335,%r350,%r398;
}
	// end inline asm
	// begin inline asm
	{.reg .f16 low,high;
 mov.b32 {low,high}, %r402;
 mov.b16 %rs246, low;}
	// end inline asm
	// begin inline asm
	{  cvt.f32.f16 %f61, %rs246;}

	// end inline asm
	// begin inline asm
	{.reg .f16 low,high;
 mov.b32 {low,high}, %r402;
 mov.b16 %rs248, high;}
	// end inline asm
	// begin inline asm
	{  cvt.f32.f16 %f62, %rs248;}

	// end inline asm
	add.f32 	%f93, %f61, %f62;
	fma.rn.f32 	%f94, %f93, %f122, %f86;
	add.s64 	%rd37, %rd36, %rd34;
	ld.global.nc.v4.u32 	{%r612, %r613, %r614, %r615}, [%rd37];
	and.b32  	%r408, %r612, 15;
	// begin inline asm
	cvt.rn.f16.s32 %rs250, %r408;
	// end inline asm
	shr.u32 	%r616, %r612, 4;
	and.b32  	%r409, %r616, 15;
	// begin inline asm
	cvt.rn.f16.s32 %rs251, %r409;
	// end inline asm
	// begin inline asm
	{  mov.b32 %r410, {%rs250,%rs251};}

	// end inline asm
	shr.u32 	%r617, %r612, 8;
	and.b32  	%r411, %r617, 15;
	// begin inline asm
	cvt.rn.f16.s32 %rs254, %r411;
	// end inline asm
	shr.u32 	%r618, %r612, 12;
	and.b32  	%r412, %r618, 15;
	// begin inline asm
	cvt.rn.f16.s32 %rs255, %r412;
	// end inline asm
	// begin inline asm
	{  mov.b32 %r413, {%rs254,%rs255};}

	// end inline asm
	shr.u32 	%r619, %r612, 16;
	and.b32  	%r414, %r619, 15;
	// begin inline asm
	cvt.rn.f16.s32 %rs258, %r414;
	// end inline asm
	shr.u32 	%r620, %r612, 20;
	and.b32  	%r415, %r620, 15;
	// begin inline asm
	cvt.rn.f16.s32 %rs259, %r415;
	// end inline asm
	// begin inline asm
	{  mov.b32 %r416, {%rs258,%rs259};}

	// end inline asm
	shr.u32 	%r621, %r612, 24;
	and.b32  	%r417, %r621, 15;
	// begin inline asm
	cvt.rn.f16.s32 %rs262, %r417;
	// end inline asm
	shr.u32 	%r418, %r612, 28;
	// begin inline asm
	cvt.rn.f16.s32 %rs263, %r418;
	// end inline asm
	// begin inline asm
	{  mov.b32 %r419, {%rs262,%rs263};}

	// end inline asm
	and.b32  	%r420, %r613, 15;
	// begin inline asm
	cvt.rn.f16.s32 %rs266, %r420;
	// end inline asm
	shr.u32 	%r622, %r613, 4;
	and.b32  	%r421, %r622, 15;
	// begin inline asm
	cvt.rn.f16.s32 %rs267, %r421;
	// end inline asm
	// begin inline asm
	{  mov.b32 %r422, {%rs266,%rs267};}

	// end inline asm
	shr.u32 	%r623, %r613, 8;
	and.b32  	%r423, %r623, 15;
	// begin inline asm
	cvt.rn.f16.s32 %rs270, %r423;
	// end inline asm
	shr.u32 	%r624, %r613, 12;
	and.b32  	%r424, %r624, 15;
	// begin inline asm
	cvt.rn.f16.s32 %rs271, %r424;
	// end inline asm
	// begin inline asm
	{  mov.b32 %r425, {%rs270,%rs271};}

	// end inline asm
	shr.u32 	%r625, %r613, 16;
	and.b32  	%r426, %r625, 15;
	// begin inline asm
	cvt.rn.f16.s32 %rs274, %r426;
	// end inline asm
	shr.u32 	%r626, %r613, 20;
	and.b32  	%r427, %r626, 15;
	// begin inline asm
	cvt.rn.f16.s32 %rs275, %r427;
	// end inline asm
	// begin inline asm
	{  mov.b32 %r428, {%rs274,%rs275};}

	// end inline asm
	shr.u32 	%r627, %r613, 24;
	and.b32  	%r429, %r627, 15;
	// begin inline asm
	cvt.rn.f16.s32 %rs278, %r429;
	// end inline asm
	shr.u32 	%r430, %r613, 28;
	// begin inline asm
	cvt.rn.f16.s32 %rs279, %r430;
	// end inline asm
	// begin inline asm
	{  mov.b32 %r431, {%rs278,%rs279};}

	// end inline asm
	and.b32  	%r432, %r614, 15;
	// begin inline asm
	cvt.rn.f16.s32 %rs282, %r432;
	// end inline asm
	shr.u32 	%r628, %r614, 4;
	and.b32  	%r433, %r628, 15;
	// begin inline asm
	cvt.rn.f16.s32 %rs283, %r433;
	// end inline asm
	// begin inline asm
	{  mov.b32 %r434, {%rs282,%rs283};}

	// end inline asm
	shr.u32 	%r629, %r614, 8;
	and.b32  	%r435, %r629, 15;
	// begin inline asm
	cvt.rn.f16.s32 %rs286, %r435;
	// end inline asm
	shr.u32 	%r630, %r614, 12;
	and.b32  	%r436, %r630, 15;
	// begin inline asm
	cvt.rn.f16.s32 %rs287, %r436;
	// end inline asm
	// begin inline asm
	{  mov.b32 %r437, {%rs286,%rs287};}

	// end inline asm
	shr.u32 	%r631, %r614, 16;
	and.b32  	%r438, %r631, 15;
	// begin inline asm
	cvt.rn.f16.s32 %rs290, %r438;
	// end inline asm
	shr.u32 	%r632, %r614, 20;
	and.b32  	%r439, %r632, 15;
	// begin inline asm
	cvt.rn.f16.s32 %rs291, %r439;
	// end inline asm
	// begin inline asm
	{  mov.b32 %r440, {%rs290,%rs291};}

	// end inline asm
	shr.u32 	%r633, %r614, 24;
	and.b32  	%r441, %r633, 15;
	// begin inline asm
	cvt.rn.f16.s32 %rs294, %r441;
	// end inline asm
	shr.u32 	%r442, %r614, 28;
	// begin inline asm
	cvt.rn.f16.s32 %rs295, %r442;
	// end inline asm
	// begin inline asm
	{  mov.b32 %r443, {%rs294,%rs295};}

	// end inline asm
	and.b32  	%r444, %r615, 15;
	// begin inline asm
	cvt.rn.f16.s32 %rs298, %r444;
	// end inline asm
	shr.u32 	%r634, %r615, 4;
	and.b32  	%r445, %r634, 15;
	// begin inline asm
	cvt.rn.f16.s32 %rs299, %r445;
	// end inline asm
	// begin inline asm
	{  mov.b32 %r446, {%rs298,%rs299};}

	// end inline asm
	shr.u32 	%r635, %r615, 8;
	and.b32  	%r447, %r635, 15;
	// begin inline asm
	cvt.rn.f16.s32 %rs302, %r447;
	// end inline asm
	shr.u32 	%r636, %r615, 12;
	and.b32  	%r448, %r636, 15;
	// begin inline asm
	cvt.rn.f16.s32 %rs303, %r448;
	// end inline asm
	// begin inline asm
	{  mov.b32 %r449, {%rs302,%rs303};}

	// end inline asm
	shr.u32 	%r637, %r615, 16;
	and.b32  	%r450, %r637, 15;
	// begin inline asm
	cvt.rn.f16.s32 %rs306, %r450;
	// end inline asm
	shr.u32 	%r638, %r615, 20;
	and.b32  	%r451, %r638, 15;
	// begin inline asm
	cvt.rn.f16.s32 %rs307, %r451;
	// end inline asm
	// begin inline asm
	{  mov.b32 %r452, {%rs306,%rs307};}

	// end inline asm
	shr.u32 	%r639, %r615, 24;
	and.b32  	%r453, %r639, 15;
	// begin inline asm
	cvt.rn.f16.s32 %rs310, %r453;
	// end inline asm
	shr.u32 	%r454, %r615, 28;
	// begin inline asm
	cvt.rn.f16.s32 %rs311, %r454;
	// end inline asm
	// begin inline asm
	{  mov.b32 %r455, {%rs310,%rs311};}

	// end inline asm
	ld.shared.u32 	%r458, [%r663+48];
	// begin inline asm
	{fma.rn.f16x2 %r456,%r410,%r458,%r513;
}
	// end inline asm
	ld.shared.u32 	%r462, [%r663+52];
	// begin inline asm
	{fma.rn.f16x2 %r460,%r413,%r462,%r456;
}
	// end inline asm
	ld.shared.u32 	%r466, [%r663+56];
	// begin inline asm
	{fma.rn.f16x2 %r464,%r416,%r466,%r460;
}
	// end inline asm
	ld.shared.u32 	%r470, [%r663+60];
	// begin inline asm
	{fma.rn.f16x2 %r468,%r419,%r470,%r464;
}
	// end inline asm
	// begin inline asm
	{.reg .f16 low,high;
 mov.b32 {low,high}, %r468;
 mov.b16 %rs314, low;}
	// end inline asm
	// begin inline asm
	{  cvt.f32.f16 %f63, %rs314;}

	// end inline asm
	// begin inline asm
	{.reg .f16 low,high;
 mov.b32 {low,high}, %r468;
 mov.b16 %rs316, high;}
	// end inline asm
	// begin inline asm
	{  cvt.f32.f16 %f64, %rs316;}

	// end inline asm
	add.f32 	%f95, %f63, %f64;
	fma.rn.f32 	%f123, %f95, %f119, %f88;
	// begin inline asm
	{fma.rn.f16x2 %r474,%r422,%r458,%r513;
}
	// end inline asm
	// begin inline asm
	{fma.rn.f16x2 %r478,%r425,%r462,%r474;
}
	// end inline asm
	// begin inline asm
	{fma.rn.f16x2 %r482,%r428,%r466,%r478;
}
	// end inline asm
	// begin inline asm
	{fma.rn.f16x2 %r486,%r431,%r470,%r482;
}
	// end inline asm
	// begin inline asm
	{.reg .f16 low,high;
 mov.b32 {low,high}, %r486;
 mov.b16 %rs318, low;}
	// end inline asm
	// begin inline asm
	{  cvt.f32.f16 %f65, %rs318;}

	// end inline asm
	// begin inline asm
	{.reg .f16 low,high;
 mov.b32 {low,high}, %r486;
 mov.b16 %rs320, high;}
	// end inline asm
	// begin inline asm
	{  cvt.f32.f16 %f66, %rs320;}

	// end inline asm
	add.f32 	%f96, %f65, %f66;
	fma.rn.f32 	%f124, %f96, %f120, %f90;
	// begin inline asm
	{fma.rn.f16x2 %r492,%r434,%r458,%r513;
}
	// end inline asm
	// begin inline asm
	{fma.rn.f16x2 %r496,%r437,%r462,%r492;
}
	// end inline asm
	// begin inline asm
	{fma.rn.f16x2 %r500,%r440,%r466,%r496;
}
	// end inline asm
	// begin inline asm
	{fma.rn.f16x2 %r504,%r443,%r470,%r500;
}
	// end inline asm
	// begin inline asm
	{.reg .f16 low,high;
 mov.b32 {low,high}, %r504;
 mov.b16 %rs322, low;}
	// end inline asm
	// begin inline asm
	{  cvt.f32.f16 %f67, %rs322;}

	// end inline asm
	// begin inline asm
	{.reg .f16 low,high;
 mov.b32 {low,high}, %r504;
 mov.b16 %rs324, high;}
	// end inline asm
	// begin inline asm
	{  cvt.f32.f16 %f68, %rs324;}

	// end inline asm
	add.f32 	%f97, %f67, %f68;
	fma.rn.f32 	%f125, %f97, %f121, %f92;
	// begin inline asm
	{fma.rn.f16x2 %r510,%r446,%r458,%r513;
}
	// end inline asm
	// begin inline asm
	{fma.rn.f16x2 %r514,%r449,%r462,%r510;
}
	// end inline asm
	// begin inline asm
	{fma.rn.f16x2 %r518,%r452,%r466,%r514;
}
	// end inline asm
	// begin inline asm
	{fma.rn.f16x2 %r522,%r455,%r470,%r518;
}
	// end inline asm
	// begin inline asm
	{.reg .f16 low,high;
 mov.b32 {low,high}, %r522;
 mov.b16 %rs326, low;}
	// end inline asm
	// begin inline asm
	{  cvt.f32.f16 %f69, %rs326;}

	// end inline asm
	// begin inline asm
	{.reg .f16 low,high;
 mov.b32 {low,high}, %r522;
 mov.b16 %rs328, high;}
	// end inline asm
	// begin inline asm
	{  cvt.f32.f16 %f70, %rs328;}

	// end inline asm
	add.f32 	%f98, %f69, %f70;
	fma.rn.f32 	%f126, %f98, %f122, %f94;
	add.s32 	%r663, %r663, 64;
	add.s32 	%r662, %r662, 32;
	add.s32 	%r661, %r661, 32;
	setp.lt.u32 	%p7, %r662, %r5;
	add.s64 	%rd53, %rd37, %rd34;
	@%p7 bra 	$L__BB0_8;
$L__BB0_11:
	mul.lo.s32 	%r24, %r28, %r2;
	setp.ge.s32 	%p8, %r6, %r28;
	@%p8 bra 	$L__BB0_13;
	mad.lo.s32 	%r646, %r24, 3, %r6;
	mul.wide.s32 	%rd40, %r646, 2;
	add.s64 	%rd38, %rd7, %rd40;
	// begin inline asm
	{  cvt.rn.f16.f32 %rs330, %f123;}

	// end inline asm
	// begin inline asm
	{  cvt.rn.f16.f32 %rs331, %f124;}

	// end inline asm
	// begin inline asm
	{  mov.b32 %r640, {%rs330,%rs331};}

	// end inline asm
	// begin inline asm
	{  cvt.rn.f16.f32 %rs334, %f125;}

	// end inline asm
	// begin inline asm
	{  cvt.rn.f16.f32 %rs335, %f126;}

	// end inline asm
	// begin inline asm
	{  mov.b32 %r641, {%rs334,%rs335};}

	// end inline asm
	// begin inline asm
	{ atom.add.noftz.f16x2 %r642,[%rd38],%r640; }

	// end inline asm
	add.s64 	%rd39, %rd38, 4;
	// begin inline asm
	{ atom.add.noftz.f16x2 %r644,[%rd39],%r641; }

	// end inline asm
$L__BB0_13:
	setp.lt.s32 	%p9, %r6, %r28;
	shl.b32 	%r25, %r28, 1;
	setp.ge.s32 	%p10, %r6, %r25;
	or.pred  	%p11, %p9, %p10;
	@%p11 bra 	$L__BB0_15;
	sub.s32 	%r653, %r6, %r28;
	cvt.u64.u32 	%rd43, %r24;
	cvt.s64.s32 	%rd44, %r653;
	add.s64 	%rd45, %rd43, %rd44;
	shl.b64 	%rd46, %rd45, 1;
	add.s64 	%rd41, %rd8, %rd46;
	// begin inline asm
	{  cvt.rn.f16.f32 %rs338, %f123;}

	// end inline asm
	// begin inline asm
	{  cvt.rn.f16.f32 %rs339, %f124;}

	// end inline asm
	// begin inline asm
	{  mov.b32 %r647, {%rs338,%rs339};}

	// end inline asm
	// begin inline asm
	{  cvt.rn.f16.f32 %rs342, %f125;}

	// end inline asm
	// begin inline asm
	{  cvt.rn.f16.f32 %rs343, %f126;}

	// end inline asm
	// begin inline asm
	{  mov.b32 %r648, {%rs342,%rs343};}

	// end inline asm
	// begin inline asm
	{ atom.add.noftz.f16x2 %r649,[%rd41],%r647; }

	// end inline asm
	add.s64 	%rd42, %rd41, 4;
	// begin inline asm
	{ atom.add.noftz.f16x2 %r651,[%rd42],%r648; }

	// end inline asm
$L__BB0_15:
	setp.lt.s32 	%p12, %r6, %r25;
	@%p12 bra 	$L__BB0_17;
	sub.s32 	%r660, %r6, %r25;
	cvt.u64.u32 	%rd49, %r24;
	cvt.s64.s32 	%rd50, %r660;
	add.s64 	%rd51, %rd50, %rd49;
	shl.b64 	%rd52, %rd51, 1;
	add.s64 	%rd47, %rd9, %rd52;
	// begin inline asm
	{  cvt.rn.f16.f32 %rs346, %f123;}

	// end inline asm
	// begin inline asm
	{  cvt.rn.f16.f32 %rs347, %f124;}

	// end inline asm
	// begin inline asm
	{  mov.b32 %r654, {%rs346,%rs347};}

	// end inline asm
	// begin inline asm
	{  cvt.rn.f16.f32 %rs350, %f125;}

	// end inline asm
	// begin inline asm
	{  cvt.rn.f16.f32 %rs351, %f126;}

	// end inline asm
	// begin inline asm
	{  mov.b32 %r655, {%rs350,%rs351};}

	// end inline asm
	// begin inline asm
	{ atom.add.noftz.f16x2 %r656,[%rd47],%r654; }

	// end inline asm
	add.s64 	%rd48, %rd47, 4;
	// begin inline asm
	{ atom.add.noftz.f16x2 %r658,[%rd48],%r655; }

	// end inline asm
$L__BB0_17:
	ret;

}
	// .globl	_ZN3cub18CUB_300001_SM_10006detail11EmptyKernelIvEEvv
.visible .entry _ZN3cub18CUB_300001_SM_10006detail11EmptyKernelIvEEvv()
{


	ret;

}


// ===== COMPILED SASS (sm_100) =====

	.target	sm_100

	.elftype	@"ET_EXEC"


//--------------------- .note.nv.tkinfo           --------------------------
	.section	.note.nv.tkinfo,"",@"SHT_NOTE"
	.sectionflags	@"SHF_NOTE_NV_TKINFO"
	.tkinfo
        /*0018*/ 	.word	0x00000002
        /*0030*/ 	.string	""
        /*0030*/ 	.string	"ptxas"
        /*0030*/ 	.string	"Cuda compilation tools, release 13.0, V13.0.88"
        /*0030*/ 	.string	"Build cuda_13.0.r13.0/compiler.36424714_0"
        /*0030*/ 	.string	"-arch sm_100 -m 64 "



//--------------------- .note.nv.cuinfo           --------------------------
	.section	.note.nv.cuinfo,"",@"SHT_NOTE"
	.sectionflags	@"SHF_NOTE_NV_CUINFO"
        /*0018*/ 	.short	0x0002
        /*001a*/ 	.short	0x0064
        /*001c*/ 	.short	0x0082
	.zero		2


//--------------------- .nv.info                  --------------------------
	.section	.nv.info,"",@"SHT_CUDA_INFO"
	.align	4


	//----- nvinfo : EIATTR_REGCOUNT
	.align		4
        /*0000*/ 	.byte	0x04, 0x2f
        /*0002*/ 	.short	(.L_41 - .L_40)
	.align		4
.L_40:
        /*0004*/ 	.word	index@(_Z24fused_ln_qkv_gptq_kernelILi1EEvPK6__halfPKjS4_S2_S2_S2_PS0_S5_S5_iiiiiiif)
        /*0008*/ 	.word	0x00000020


	//----- nvinfo : EIATTR_FRAME_SIZE
	.align		4
.L_41:
        /*000c*/ 	.byte	0x04, 0x11
        /*000e*/ 	.short	(.L_43 - .L_42)
	.align		4
.L_42:
        /*0010*/ 	.word	index@(_Z24fused_ln_qkv_gptq_kernelILi1EEvPK6__halfPKjS4_S2_S2_S2_PS0_S5_S5_iiiiiiif)
        /*0014*/ 	.word	0x00000000


	//----- nvinfo : EIATTR_REGCOUNT
	.align		4
.L_43:
        /*0018*/ 	.byte	0x04, 0x2f
        /*001a*/ 	.short	(.L_45 - .L_44)
	.align		4
.L_44:
        /*001c*/ 	.word	index@(_ZN3cub18CUB_300001_SM_10006detail11EmptyKernelIvEEvv)
        /*0020*/ 	.word	0x00000004


	//----- nvinfo : EIATTR_FRAME_SIZE
	.align		4
.L_45:
        /*0024*/ 	.byte	0x04, 0x11
        /*0026*/ 	.short	(.L_47 - .L_46)
	.align		4
.L_46:
        /*0028*/ 	.word	index@(_ZN3cub18CUB_300001_SM_10006detail11EmptyKernelIvEEvv)
        /*002c*/ 	.word	0x00000000


	//----- nvinfo : EIATTR_MIN_STACK_SIZE
	.align		4
.L_47:
        /*0030*/ 	.byte	0x04, 0x12
        /*0032*/ 	.short	(.L_49 - .L_48)
	.align		4
.L_48:
        /*0034*/ 	.word	index@(_ZN3cub18CUB_300001_SM_10006detail11EmptyKernelIvEEvv)
        /*0038*/ 	.word	0x00000000


	//----- nvinfo : EIATTR_MIN_STACK_SIZE
	.align		4
.L_49:
        /*003c*/ 	.byte	0x04, 0x12
        /*003e*/ 	.short	(.L_51 - .L_50)
	.align		4
.L_50:
        /*0040*/ 	.word	index@(_Z24fused_ln_qkv_gptq_kernelILi1EEvPK6__halfPKjS4_S2_S2_S2_PS0_S5_S5_iiiiiiif)
        /*0044*/ 	.word	0x00000000
.L_51:


//--------------------- .nv.compat                --------------------------
	.section	.nv.compat,"",@"SHT_CUDA_COMPAT_INFO"
	.align	4
        /*0000*/ 	.byte	0x02, 0x09, 0x00, 0x00, 0x02, 0x02, 0x01, 0x00, 0x02, 0x05, 0x05, 0x00, 0x03, 0x07, 0x01, 0x01
        /*0010*/ 	.byte	0x02, 0x03, 0x00, 0x00, 0x02, 0x06, 0x01, 0x00, 0x04, 0x0b, 0x08, 0x00, 0x09, 0x00, 0x00, 0x00
        /*0020*/ 	.byte	0x00, 0x00, 0x00, 0x00


//--------------------- .nv.info._ZN3cub18CUB_300001_SM_10006detail11EmptyKernelIvEEvv --------------------------
	.section	.nv.info._ZN3cub18CUB_300001_SM_10006detail11EmptyKernelIvEEvv,"",@"SHT_CUDA_INFO"
	.sectionflags	@""
	.align	4


	//----- nvinfo : EIATTR_CUDA_API_VERSION
	.align		4
        /*0000*/ 	.byte	0x04, 0x37
        /*0002*/ 	.short	(.L_53 - .L_52)
.L_52:
        /*0004*/ 	.word	0x00000082


	//----- nvinfo : EIATTR_SPARSE_MMA_MASK
	.align		4
.L_53:
        /*0008*/ 	.byte	0x03, 0x50
        /*000a*/ 	.short	0x0000


	//----- nvinfo : EIATTR_MAXREG_COUNT
	.align		4
        /*000c*/ 	.byte	0x03, 0x1b
        /*000e*/ 	.short	0x00ff


	//----- nvinfo : EIATTR_MERCURY_ISA_VERSION
	.align		4
        /*0010*/ 	.byte	0x03, 0x5f
        /*0012*/ 	.short	0x0101


	//----- nvinfo : EIATTR_VRC_CTA_INIT_COUNT
	.align		4
        /*0014*/ 	.byte	0x02, 0x4a
	.zero		1
	.zero		1


	//----- nvinfo : EIATTR_EXIT_INSTR_OFFSETS
	.align		4
        /*0018*/ 	.byte	0x04, 0x1c
        /*001a*/ 	.short	(.L_55 - .L_54)


	//   ....[0]....
.L_54:
        /*001c*/ 	.word	0x00000010


	//----- nvinfo : EIATTR_SW_WAR
	.align		4
.L_55:
        /*0020*/ 	.byte	0x04, 0x36
        /*0022*/ 	.short	(.L_57 - .L_56)
.L_56:
        /*0024*/ 	.word	0x00000008
.L_57:


//--------------------- .nv.info._Z24fused_ln_qkv_gptq_kernelILi1EEvPK6__halfPKjS4_S2_S2_S2_PS0_S5_S5_iiiiiiif --------------------------
	.section	.nv.info._Z24fused_ln_qkv_gptq_kernelILi1EEvPK6__halfPKjS4_S2_S2_S2_PS0_S5_S5_iiiiiiif,"",@"SHT_CUDA_INFO"
	.sectionflags	@""
	.align	4


	//----- nvinfo : EIATTR_CUDA_API_VERSION
	.align		4
        /*0000*/ 	.byte	0x04, 0x37
        /*0002*/ 	.short	(.L_59 - .L_58)
.L_58:
        /*0004*/ 	.word	0x00000082


	//----- nvinfo : EIATTR_KPARAM_INFO
	.align		4
.L_59:
        /*0008*/ 	.byte	0x04, 0x17
        /*000a*/ 	.short	(.L_61 - .L_60)
.L_60:
        /*000c*/ 	.word	0x00000000
        /*0010*/ 	.short	0x0010
        /*0012*/ 	.short	0x0064
        /*0014*/ 	.byte	0x00, 0xf0, 0x11, 0x00


	//----- nvinfo : EIATTR_KPARAM_INFO
	.align		4
.L_61:
        /*0018*/ 	.byte	0x04, 0x17
        /*001a*/ 	.short	(.L_63 - .L_62)
.L_62:
        /*001c*/ 	.word	0x00000000
        /*0020*/ 	.short	0x000f
        /*0022*/ 	.short	0x0060
        /*0024*/ 	.byte	0x00, 0xf0, 0x11, 0x00


	//----- nvinfo : EIATTR_KPARAM_INFO
	.align		4
.L_63:
        /*0028*/ 	.byte	0x04, 0x17
        /*002a*/ 	.short	(.L_65 - .L_64)
.L_64:
        /*002c*/ 	.word	0x00000000
        /*0030*/ 	.short	0x000e
        /*0032*/ 	.short	0x005c
        /*0034*/ 	.byte	0x00, 0xf0, 0x11, 0x00


	//----- nvinfo : EIATTR_KPARAM_INFO
	.align		4
.L_65:
        /*0038*/ 	.byte	0x04, 0x17
        /*003a*/ 	.short	(.L_67 - .L_66)
.L_66:
        /*003c*/ 	.word	0x00000000
        /*0040*/ 	.short	0x000d
        /*0042*/ 	.short	0x0058
        /*0044*/ 	.byte	0x00, 0xf0, 0x11, 0x00


	//----- nvinfo : EIATTR_KPARAM_INFO
	.align		4
.L_67:
        /*0048*/ 	.byte	0x04, 0x17
        /*004a*/ 	.short	(.L_69 - .L_68)
.L_68:
        /*004c*/ 	.word	0x00000000
        /*0050*/ 	.short	0x000c
        /*0052*/ 	.short	0x0054
        /*0054*/ 	.byte	0x00, 0xf0, 0x11, 0x00


	//----- nvinfo : EIATTR_KPARAM_INFO
	.align		4
.L_69:
        /*0058*/ 	.byte	0x04, 0x17
        /*005a*/ 	.short	(.L_71 - .L_70)
.L_70:
        /*005c*/ 	.word	0x00000000
        /*0060*/ 	.short	0x000b
        /*0062*/ 	.short	0x0050
        /*0064*/ 	.byte	0x00, 0xf0, 0x11, 0x00


	//----- nvinfo : EIATTR_KPARAM_INFO
	.align		4
.L_71:
        /*0068*/ 	.byte	0x04, 0x17
        /*006a*/ 	.short	(.L_73 - .L_72)
.L_72:
        /*006c*/ 	.word	0x00000000
        /*0070*/ 	.short	0x000a
        /*0072*/ 	.short	0x004c
        /*0074*/ 	.byte	0x00, 0xf0, 0x11, 0x00


	//----- nvinfo : EIATTR_KPARAM_INFO
	.align		4
.L_73:
        /*0078*/ 	.byte	0x04, 0x17
        /*007a*/ 	.short	(.L_75 - .L_74)
.L_74:
        /*007c*/ 	.word	0x00000000
        /*0080*/ 	.short	0x0009
        /*0082*/ 	.short	0x0048
        /*0084*/ 	.byte	0x00, 0xf0, 0x11, 0x00


	//----- nvinfo : EIATTR_KPARAM_INFO
	.align		4
.L_75:
        /*0088*/ 	.byte	0x04, 0x17
        /*008a*/ 	.short	(.L_77 - .L_76)
.L_76:
        /*008c*/ 	.word	0x00000000
        /*0090*/ 	.short	0x0008
        /*0092*/ 	.short	0x0040
        /*0094*/ 	.byte	0x00, 0xf5, 0x21, 0x00


	//----- nvinfo : EIATTR_KPARAM_INFO
	.align		4
.L_77:
        /*0098*/ 	.byte	0x04, 0x17
        /*009a*/ 	.short	(.L_79 - .L_78)
.L_78:
        /*009c*/ 	.word	0x00000000
        /*00a0*/ 	.short	0x0007
        /*00a2*/ 	.short	0x0038
        /*00a4*/ 	.byte	0x00, 0xf5, 0x21, 0x00


	//----- nvinfo : EIATTR_KPARAM_INFO
	.align		4
.L_79:
        /*00a8*/ 	.byte	0x04, 0x17
        /*00aa*/ 	.short	(.L_81 - .L_80)
.L_80:
        /*00ac*/ 	.word	0x00000000
        /*00b0*/ 	.short	0x0006
        /*00b2*/ 	.short	0x0030
        /*00b4*/ 	.byte	0x00, 0xf5, 0x21, 0x00


	//----- nvinfo : EIATTR_KPARAM_INFO
	.align		4
.L_81:
        /*00b8*/ 	.byte	0x04, 0x17
        /*00ba*/ 	.short	(.L_83 - .L_82)
.L_82:
        /*00bc*/ 	.word	0x00000000
        /*00c0*/ 	.short	0x0005
        /*00c2*/ 	.short	0x0028
        /*00c4*/ 	.byte	0x00, 0xf5, 0x21, 0x00


	//----- nvinfo : EIATTR_KPARAM_INFO
	.align		4
.L_83:
        /*00c8*/ 	.byte	0x04, 0x17
        /*00ca*/ 	.short	(.L_85 - .L_84)
.L_84:
        /*00cc*/ 	.word	0x00000000
        /*00d0*/ 	.short	0x0004
        /*00d2*/ 	.short	0x0020
        /*00d4*/ 	.byte	0x00, 0xf5, 0x21, 0x00


	//----- nvinfo : EIATTR_KPARAM_INFO
	.align		4
.L_85:
        /*00d8*/ 	.byte	0x04, 0x17
        /*00da*/ 	.short	(.L_87 - .L_86)
.L_86:
        /*00dc*/ 	.word	0x00000000
        /*00e0*/ 	.short	0x0003
        /*00e2*/ 	.short	0x0018
        /*00e4*/ 	.byte	0x00, 0xf5, 0x21, 0x00


	//----- nvinfo : EIATTR_KPARAM_INFO
	.align		4
.L_87:
        /*00e8*/ 	.byte	0x04, 0x17
        /*00ea*/ 	.short	(.L_89 - .L_88)
.L_88:
        /*00ec*/ 	.word	0x00000000
        /*00f0*/ 	.short	0x0002
        /*00f2*/ 	.short	0x0010
        /*00f4*/ 	.byte	0x00, 0xf5, 0x21, 0x00


	//----- nvinfo : EIATTR_KPARAM_INFO
	.align		4
.L_89:
        /*00f8*/ 	.byte	0x04, 0x17
        /*00fa*/ 	.short	(.L_91 - .L_90)
.L_90:
        /*00fc*/ 	.word	0x00000000
        /*0100*/ 	.short	0x0001
        /*0102*/ 	.short	0x0008
        /*0104*/ 	.byte	0x00, 0xf5, 0x21, 0x00


	//----- nvinfo : EIATTR_KPARAM_INFO
	.align		4
.L_91:
        /*0108*/ 	.byte	0x04, 0x17
        /*010a*/ 	.short	(.L_93 - .L_92)
.L_92:
        /*010c*/ 	.word	0x00000000
        /*0110*/ 	.short	0x0000
        /*0112*/ 	.short	0x0000
        /*0114*/ 	.byte	0x00, 0xf5, 0x21, 0x00


	//----- nvinfo : EIATTR_SPARSE_MMA_MASK
	.align		4
.L_93:
        /*0118*/ 	.byte	0x03, 0x50
        /*011a*/ 	.short	0x0000


	//----- nvinfo : EIATTR_MAXREG_COUNT
	.align		4
        /*011c*/ 	.byte	0x03, 0x1b
        /*011e*/ 	.short	0x00ff


	//----- nvinfo : EIATTR_NUM_BARRIERS
	.align		4
        /*0120*/ 	.byte	0x02, 0x4c
        /*0122*/ 	.byte	0x01
	.zero		1


	//----- nvinfo : EIATTR_MERCURY_ISA_VERSION
	.align		4
        /*0124*/ 	.byte	0x03, 0x5f
        /*0126*/ 	.short	0x0101


	//----- nvinfo : EIATTR_VRC_CTA_INIT_COUNT
	.align		4
        /*0128*/ 	.byte	0x02, 0x4a
	.zero		1
	.zero		1


	//----- nvinfo : EIATTR_EXIT_INSTR_OFFSETS
	.align		4
        /*012c*/ 	.byte	0x04, 0x1c
        /*012e*/ 	.short	(.L_95 - .L_94)


	//   ....[0]....
.L_94:
        /*0130*/ 	.word	0x000001e0


	//   ....[1]....
        /*0134*/ 	.word	0x00003480


	//   ....[2]....
        /*0138*/ 	.word	0x00003640


	//   ....[3]....
        /*013c*/ 	.word	0x000036d0


	//   ....[4]....
        /*0140*/ 	.word	0x00003710


	//----- nvinfo : EIATTR_CRS_STACK_SIZE
	.align		4
.L_95:
        /*0144*/ 	.byte	0x04, 0x1e
        /*0146*/ 	.short	(.L_97 - .L_96)
.L_96:
        /*0148*/ 	.word	0x00000000


	//----- nvinfo : EIATTR_CBANK_PARAM_SIZE
	.align		4
.L_97:
        /*014c*/ 	.byte	0x03, 0x19
        /*014e*/ 	.short	0x0068


	//----- nvinfo : EIATTR_PARAM_CBANK
	.align		4
        /*0150*/ 	.byte	0x04, 0x0a
        /*0152*/ 	.short	(.L_99 - .L_98)
	.align		4
.L_98:
        /*0154*/ 	.word	index@(.nv.constant0._Z24fused_ln_qkv_gptq_kernelILi1EEvPK6__halfPKjS4_S2_S2_S2_PS0_S5_S5_iiiiiiif)
        /*0158*/ 	.short	0x0380
        /*015a*/ 	.short	0x0068


	//----- nvinfo : EIATTR_SW_WAR
	.align		4
.L_99:
        /*015c*/ 	.byte	0x04, 0x36
        /*015e*/ 	.short	(.L_101 - .L_100)
.L_100:
        /*0160*/ 	.word	0x00000008
.L_101:


//--------------------- .nv.callgraph             --------------------------
	.section	.nv.callgraph,"",@"SHT_CUDA_CALLGRAPH"
	.align	4
	.sectionentsize	8
	.align		4
        /*0000*/ 	.word	0x00000000
	.align		4
        /*0004*/ 	.word	0xffffffff
	.align		4
        /*0008*/ 	.word	0x00000000
	.align		4
        /*000c*/ 	.word	0xfffffffe
	.align		4
        /*0010*/ 	.word	0x00000000
	.align		4
        /*0014*/ 	.word	0xfffffffd
	.align		4
        /*0018*/ 	.word	0x00000000
	.align		4
        /*001c*/ 	.word	0xfffffffc


//--------------------- .nv.constant4             --------------------------
	.section	.nv.constant4,"a",@progbits
	.align	8
	.align		8
.nv.constant4:
        /*0000*/ 	.dword	_ZN34_INTERNAL_af1a76a7_4_k_cu_fe2220ba4cuda3std3__45__cpo5beginE
	.align		8
        /*0008*/ 	.dword	_ZN34_INTERNAL_af1a76a7_4_k_cu_fe2220ba4cuda3std3__45__cpo3endE
	.align		8
        /*0010*/ 	.dword	_ZN34_INTERNAL_af1a76a7_4_k_cu_fe2220ba4cuda3std3__45__cpo6cbeginE
	.align		8
        /*0018*/ 	.dword	_ZN34_INTERNAL_af1a76a7_4_k_cu_fe2220ba4cuda3std3__45__cpo4cendE
	.align		8
        /*0020*/ 	.dword	_ZN34_INTERNAL_af1a76a7_4_k_cu_fe2220ba4cuda3std3__45__cpo6rbeginE
	.align		8
        /*0028*/ 	.dword	_ZN34_INTERNAL_af1a76a7_4_k_cu_fe2220ba4cuda3std3__45__cpo4rendE
	.align		8
        /*0030*/ 	.dword	_ZN34_INTERNAL_af1a76a7_4_k_cu_fe2220ba4cuda3std3__45__cpo7crbeginE
	.align		8
        /*0038*/ 	.dword	_ZN34_INTERNAL_af1a76a7_4_k_cu_fe2220ba4cuda3std3__45__cpo5crendE
	.align		8
        /*0040*/ 	.dword	_ZN34_INTERNAL_af1a76a7_4_k_cu_fe2220ba4cuda3std3__436_GLOBAL__N__af1a76a7_4_k_cu_fe2220ba6ignoreE
	.align		8
        /*0048*/ 	.dword	_ZN34_INTERNAL_af1a76a7_4_k_cu_fe2220ba4cuda3std3__419piecewise_constructE
	.align		8
        /*0050*/ 	.dword	_ZN34_INTERNAL_af1a76a7_4_k_cu_fe2220ba4cuda3std3__48in_placeE
	.align		8
        /*0058*/ 	.dword	_ZN34_INTERNAL_af1a76a7_4_k_cu_fe2220ba4cuda3std3__420unreachable_sentinelE
	.align		8
        /*0060*/ 	.dword	_ZN34_INTERNAL_af1a76a7_4_k_cu_fe2220ba4cuda3std3__47nulloptE
	.align		8
        /*0068*/ 	.dword	_ZN34_INTERNAL_af1a76a7_4_k_cu_fe2220ba4cuda3std3__48unexpectE
	.align		8
        /*0070*/ 	.dword	_ZN34_INTERNAL_af1a76a7_4_k_cu_fe2220ba4cuda3std6ranges3__45__cpo4swapE
	.align		8
        /*0078*/ 	.dword	_ZN34_INTERNAL_af1a76a7_4_k_cu_fe2220ba4cuda3std6ranges3__45__cpo9iter_moveE
	.align		8
        /*0080*/ 	.dword	_ZN34_INTERNAL_af1a76a7_4_k_cu_fe2220ba4cuda3std6ranges3__45__cpo5beginE
	.align		8
        /*0088*/ 	.dword	_ZN34_INTERNAL_af1a76a7_4_k_cu_fe2220ba4cuda3std6ranges3__45__cpo3endE
	.align		8
        /*0090*/ 	.dword	_ZN34_INTERNAL_af1a76a7_4_k_cu_fe2220ba4cuda3std6ranges3__45__cpo6cbeginE
	.align		8
        /*0098*/ 	.dword	_ZN34_INTERNAL_af1a76a7_4_k_cu_fe2220ba4cuda3std6ranges3__45__cpo4cendE
	.align		8
        /*00a0*/ 	.dword	_ZN34_INTERNAL_af1a76a7_4_k_cu_fe2220ba4cuda3std6ranges3__45__cpo7advanceE
	.align		8
        /*00a8*/ 	.dword	_ZN34_INTERNAL_af1a76a7_4_k_cu_fe2220ba4cuda3std6ranges3__45__cpo9iter_swapE
	.align		8
        /*00b0*/ 	.dword	_ZN34_INTERNAL_af1a76a7_4_k_cu_fe2220ba4cuda3std6ranges3__45__cpo4nextE
	.align		8
        /*00b8*/ 	.dword	_ZN34_INTERNAL_af1a76a7_4_k_cu_fe2220ba4cuda3std6ranges3__45__cpo4prevE
	.align		8
        /*00c0*/ 	.dword	_ZN34_INTERNAL_af1a76a7_4_k_cu_fe2220ba4cuda3std6ranges3__45__cpo4dataE
	.align		8
        /*00c8*/ 	.dword	_ZN34_INTERNAL_af1a76a7_4_k_cu_fe2220ba4cuda3std6ranges3__45__cpo5cdataE
	.align		8
        /*00d0*/ 	.dword	_ZN34_INTERNAL_af1a76a7_4_k_cu_fe2220ba4cuda3std6ranges3__45__cpo4sizeE
	.align		8
        /*00d8*/ 	.dword	_ZN34_INTERNAL_af1a76a7_4_k_cu_fe2220ba4cuda3std6ranges3__45__cpo5ssizeE
	.align		8
        /*00e0*/ 	.dword	_ZN34_INTERNAL_af1a76a7_4_k_cu_fe2220ba4cuda3std6ranges3__45__cpo8distanceE
	.align		8
        /*00e8*/ 	.dword	_ZN34_INTERNAL_af1a76a7_4_k_cu_fe2220ba6thrust24THRUST_300001_SM_1000_NS6system6detail10sequential3seqE
	.align		8
        /*00f0*/ 	.dword	_ZN34_INTERNAL_af1a76a7_4_k_cu_fe2220ba6thrust24THRUST_300001_SM_1000_NS12placeholders2_1E
	.align		8
        /*00f8*/ 	.dword	_ZN34_INTERNAL_af1a76a7_4_k_cu_fe2220ba6thrust24THRUST_300001_SM_1000_NS12placeholders2_2E
	.align		8
        /*0100*/ 	.dword	_ZN34_INTERNAL_af1a76a7_4_k_cu_fe2220ba6thrust24THRUST_300001_SM_1000_NS12placeholders2_3E
	.align		8
        /*0108*/ 	.dword	_ZN34_INTERNAL_af1a76a7_4_k_cu_fe2220ba6thrust24THRUST_300001_SM_1000_NS12placeholders2_4E
	.align		8
        /*0110*/ 	.dword	_ZN34_INTERNAL_af1a76a7_4_k_cu_fe2220ba6thrust24THRUST_300001_SM_1000_NS12placeholders2_5E
	.align		8
        /*0118*/ 	.dword	_ZN34_INTERNAL_af1a76a7_4_k_cu_fe2220ba6thrust24THRUST_300001_SM_1000_NS12placeholders2_6E
	.align		8
        /*0120*/ 	.dword	_ZN34_INTERNAL_af1a76a7_4_k_cu_fe2220ba6thrust24THRUST_300001_SM_1000_NS12placeholders2_7E
	.align		8
        /*0128*/ 	.dword	_ZN34_INTERNAL_af1a76a7_4_k_cu_fe2220ba6thrust24THRUST_300001_SM_1000_NS12placeholders2_8E
	.align		8
        /*0130*/ 	.dword	_ZN34_INTERNAL_af1a76a7_4_k_cu_fe2220ba6thrust24THRUST_300001_SM_1000_NS12placeholders2_9E
	.align		8
        /*0138*/ 	.dword	_ZN34_INTERNAL_af1a76a7_4_k_cu_fe2220ba6thrust24THRUST_300001_SM_1000_NS12placeholders3_10E


//--------------------- .text._ZN3cub18CUB_300001_SM_10006detail11EmptyKernelIvEEvv --------------------------
	.section	.text._ZN3cub18CUB_300001_SM_10006detail11EmptyKernelIvEEvv,"ax",@progbits
	.align	128
        .global         _ZN3cub18CUB_300001_SM_10006detail11EmptyKernelIvEEvv
        .type           _ZN3cub18CUB_300001_SM_10006detail11EmptyKernelIvEEvv,@function
        .size           _ZN3cub18CUB_300001_SM_10006detail11EmptyKernelIvEEvv,(.L_x_27 - _ZN3cub18CUB_300001_SM_10006detail11EmptyKernelIvEEvv)
        .other          _ZN3cub18CUB_300001_SM_10006detail11EmptyKernelIvEEvv,@"STO_CUDA_ENTRY STV_DEFAULT"
_ZN3cub18CUB_300001_SM_10006detail11EmptyKernelIvEEvv:
.text._ZN3cub18CUB_300001_SM_10006detail11EmptyKernelIvEEvv:
[----:B------:R-:W-:Y:S01]  /*0000*/  LDC R1, c[0x0][0x37c] ;  /* 0x0000df00ff017b82 */ /* 0x000fe20000000800 */
[----:B------:R-:W-:Y:S05]  /*0010*/  EXIT ;  /* 0x000000000000794d */ /* 0x000fea0003800000 */
.L_x_0:
[----:B------:R-:W-:-:S00]  /*0020*/  BRA `(.L_x_0) ;  /* 0xfffffffc00fc7947 */ /* 0x000fc0000383ffff */
[----:B------:R-:W-:-:S00]  /*0030*/  NOP ;  /* 0x0000000000007918 */ /* 0x000fc00000000000 */
        /* <DEDUP_REMOVED lines=12> */
.L_x_27:


//--------------------- .text._Z24fused_ln_qkv_gptq_kernelILi1EEvPK6__halfPKjS4_S2_S2_S2_PS0_S5_S5_iiiiiiif --------------------------
	.section	.text._Z24fused_ln_qkv_gptq_kernelILi1EEvPK6__halfPKjS4_S2_S2_S2_PS0_S5_S5_iiiiiiif,"ax",@progbits
	.align	128
        .global         _Z24fused_ln_qkv_gptq_kernelILi1EEvPK6__halfPKjS4_S2_S2_S2_PS0_S5_S5_iiiiiiif
        .type           _Z24fused_ln_qkv_gptq_kernelILi1EEvPK6__halfPKjS4_S2_S2_S2_PS0_S5_S5_iiiiiiif,@function
        .size           _Z24fused_ln_qkv_gptq_kernelILi1EEvPK6__halfPKjS4_S2_S2_S2_PS0_S5_S5_iiiiiiif,(.L_x_28 - _Z24fused_ln_qkv_gptq_kernelILi1EEvPK6__halfPKjS4_S2_S2_S2_PS0_S5_S5_iiiiiiif)
        .other          _Z24fused_ln_qkv_gptq_kernelILi1EEvPK6__halfPKjS4_S2_S2_S2_PS0_S5_S5_iiiiiiif,@"STO_CUDA_ENTRY STV_DEFAULT"
_Z24fused_ln_qkv_gptq_kernelILi1EEvPK6__halfPKjS4_S2_S2_S2_PS0_S5_S5_iiiiiiif:
.text._Z24fused_ln_qkv_gptq_kernelILi1EEvPK6__halfPKjS4_S2_S2_S2_PS0_S5_S5_iiiiiiif:
[----:B------:R-:W-:Y:S08]  /*0000*/  LDC R1, c[0x0][0x37c] ;  /* 0x0000df00ff017b82 */ /* 0x000ff00000000800 */
[----:B------:R-:W0:Y:S01]  /*0010*/  S2UR UR7, SR_CTAID.Z ;  /* 0x00000000000779c3 */ /* 0x000e220000002700 */
[----:B------:R-:W1:Y:S01]  /*0020*/  S2R R9, SR_TID.X ;  /* 0x0000000000097919 */ /* 0x000e620000002100 */
[----:B------:R-:W2:Y:S01]  /*0030*/  LDCU UR14, c[0x0][0x3d0] ;  /* 0x00007a00ff0e77ac */ /* 0x000ea20008000800 */
[----:B------:R-:W-:Y:S01]  /*0040*/  IMAD.MOV.U32 R5, RZ, RZ, 0x80 ;  /* 0x00000080ff057424 */ /* 0x000fe200078e00ff */
[----:B------:R-:W3:Y:S01]  /*0050*/  S2R R8, SR_CTAID.Y ;  /* 0x0000000000087919 */ /* 0x000ee20000002600 */
[----:B------:R-:W4:Y:S01]  /*0060*/  LDCU.64 UR10, c[0x0][0x358] ;  /* 0x00006b00ff0a77ac */ /* 0x000f220008000a00 */
[----:B0-----:R-:W-:-:S06]  /*0070*/  USHF.L.U32 UR12, UR7, 0x7, URZ ;  /* 0x00000007070c7899 */ /* 0x001fcc00080006ff */
[----:B------:R-:W-:Y:S02]  /*0080*/  IMAD.U32 R6, RZ, RZ, UR12 ;  /* 0x0000000cff067e24 */ /* 0x000fe4000f8e00ff */
[----:B-1----:R-:W-:-:S03]  /*0090*/  VIADD R3, R9, UR12 ;  /* 0x0000000c09037c36 */ /* 0x002fc60008000000 */
[----:B--2---:R-:W-:-:S04]  /*00a0*/  VIADDMNMX.U32 R6, R6, R5, UR14, PT ;  /* 0x0000000e06067e46 */ /* 0x004fc8000b800005 */
[----:B------:R-:W-:-:S13]  /*00b0*/  ISETP.GE.U32.AND P0, PT, R3, R6, PT ;  /* 0x000000060300720c */ /* 0x000fda0003f06070 */
[----:B------:R-:W0:Y:S01]  /*00c0*/  @!P0 LDC.64 R4, c[0x0][0x380] ;  /* 0x0000e000ff048b82 */ /* 0x000e220000000a00 */
[----:B---3--:R-:W-:-:S05]  /*00d0*/  @!P0 IMAD R0, R8, UR14, RZ ;  /* 0x0000000e08008c24 */ /* 0x008fca000f8e02ff */
[----:B------:R-:W-:-:S05]  /*00e0*/  @!P0 IADD3 R3, P1, PT, R0, R3, RZ ;  /* 0x0000000300038210 */ /* 0x000fca0007f3e0ff */
[----:B------:R-:W-:Y:S01]  /*00f0*/  @!P0 IMAD.X R0, RZ, RZ, RZ, P1 ;  /* 0x000000ffff008224 */ /* 0x000fe200008e06ff */
[----:B0-----:R-:W-:-:S04]  /*0100*/  @!P0 LEA R2, P1, R3, R4, 0x1 ;  /* 0x0000000403028211 */ /* 0x001fc800078208ff */
[----:B------:R-:W-:-:S06]  /*0110*/  @!P0 LEA.HI.X R3, R3, R5, R0, 0x1, P1 ;  /* 0x0000000503038211 */ /* 0x000fcc00008f0c00 */
[----:B----4-:R-:W2:Y:S01]  /*0120*/  @!P0 LDG.E.U16.CONSTANT R3, desc[UR10][R2.64] ;  /* 0x0000000a02038981 */ /* 0x010ea2000c1e9500 */
[----:B------:R-:W-:Y:S01]  /*0130*/  UIMAD UR13, UR14, 0x3, URZ ;  /* 0x000000030e0d78a4 */ /* 0x000fe2000f8e02ff */
[----:B------:R-:W0:Y:S01]  /*0140*/  S2UR UR6, SR_CTAID.Y ;  /* 0x00000000000679c3 */ /* 0x000e220000002600 */
[----:B------:R-:W1:Y:S01]  /*0150*/  S2R R0, SR_CTAID.X ;  /* 0x0000000000007919 */ /* 0x000e620000002500 */
[----:B------:R-:W3:Y:S01]  /*0160*/  @!P0 S2R R7, SR_CgaCtaId ;  /* 0x0000000000078919 */ /* 0x000ee20000008800 */
[----:B-1----:R-:W-:Y:S01]  /*0170*/  IMAD R5, R0, 0x80, R9 ;  /* 0x0000008000057824 */ /* 0x002fe200078e0209 */
[----:B------:R-:W-:-:S03]  /*0180*/  @!P0 MOV R0, 0x400 ;  /* 0x0000040000008802 */ /* 0x000fc60000000f00 */
[----:B------:R-:W-:Y:S01]  /*0190*/  IMAD.SHL.U32 R5, R5, 0x4, RZ ;  /* 0x0000000405057824 */ /* 0x000fe200078e00ff */
[----:B---3--:R-:W-:-:S04]  /*01a0*/  @!P0 LEA R0, R7, R0, 0x18 ;  /* 0x0000000007008211 */ /* 0x008fc800078ec0ff */
[----:B------:R-:W-:Y:S01]  /*01b0*/  ISETP.GE.AND P1, PT, R5, UR13, PT ;  /* 0x0000000d05007c0c */ /* 0x000fe2000bf26270 */
[----:B------:R-:W-:-:S05]  /*01c0*/  @!P0 IMAD R0, R9, 0x2, R0 ;  /* 0x0000000209008824 */ /* 0x000fca00078e0200 */
[----:B--2---:R1:W-:Y:S07]  /*01d0*/  @!P0 STS.U16 [R0], R3 ;  /* 0x0000000300008388 */ /* 0x0043ee0000000400 */
[----:B0-----:R-:W-:Y:S05]  /*01e0*/  @P1 EXIT ;  /* 0x000000000000194d */ /* 0x001fea0003800000 */
[----:B------:R-:W-:-:S09]  /*01f0*/  UISETP.NE.AND UP0, UPT, UR7, URZ, UPT ;  /* 0x000000ff0700728c */ /* 0x000fd2000bf05270 */
[----:B------:R-:W-:Y:S05]  /*0200*/  BRA.U UP0, `(.L_x_1) ;  /* 0x00000001003c7547 */ /* 0x000fea000b800000 */
[----:B------:R-:W0:Y:S01]  /*0210*/  LDCU.64 UR4, c[0x0][0x3c8] ;  /* 0x00007900ff0477ac */ /* 0x000e220008000a00 */
[----:B------:R-:W-:Y:S01]  /*0220*/  IMAD R7, R8, UR13, R5 ;  /* 0x0000000d08077c24 */ /* 0x000fe2000f8e0205 */
[----:B-1----:R-:W1:Y:S08]  /*0230*/  LDC.64 R2, c[0x0][0x3b0] ;  /* 0x0000ec00ff027b82 */ /* 0x002e700000000a00 */
[----:B------:R-:W2:Y:S01]  /*0240*/  LDC.64 R8, c[0x0][0x3b8] ;  /* 0x0000ee00ff087b82 */ /* 0x000ea20000000a00 */
[----:B0-----:R-:W-:-:S04]  /*0250*/  UIMAD UR4, UR4, UR5, URZ ;  /* 0x00000005040472a4 */ /* 0x001fc8000f8e02ff */
[----:B------:R-:W-:-:S04]  /*0260*/  UIMAD UR4, UR4, UR14, URZ ;  /* 0x0000000e040472a4 */ /* 0x000fc8000f8e02ff */
[----:B------:R-:W-:-:S06]  /*0270*/  UIMAD UR4, UR4, 0x3, URZ ;  /* 0x00000003040478a4 */ /* 0x000fcc000f8e02ff */
[----:B------:R-:W-:-:S13]  /*0280*/  ISETP.GE.AND P0, PT, R7, UR4, PT ;  /* 0x0000000407007c0c */ /* 0x000fda000bf06270 */
[----:B------:R-:W0:Y:S01]  /*0290*/  @!P0 LDC.64 R10, c[0x0][0x3c0] ;  /* 0x0000f000ff0a8b82 */ /* 0x000e220000000a00 */
[----:B-1----:R-:W-:-:S04]  /*02a0*/  @!P0 IMAD.WIDE R2, R7, 0x2, R2 ;  /* 0x0000000207028825 */ /* 0x002fc800078e0202 */
[C---:B--2---:R-:W-:Y:S01]  /*02b0*/  @!P0 IMAD.WIDE R8, R7.reuse, 0x2, R8 ;  /* 0x0000000207088825 */ /* 0x044fe200078e0208 */
[----:B------:R2:W-:Y:S04]  /*02c0*/  @!P0 STG.E.64 desc[UR10][R2.64], RZ ;  /* 0x000000ff02008986 */ /* 0x0005e8000c101b0a */
[----:B------:R2:W-:Y:S01]  /*02d0*/  @!P0 STG.E.64 desc[UR10][R8.64], RZ ;  /* 0x000000ff08008986 */ /* 0x0005e2000c101b0a */
[----:B0-----:R-:W-:-:S05]  /*02e0*/  @!P0 IMAD.WIDE R10, R7, 0x2, R10 ;  /* 0x00000002070a8825 */ /* 0x001fca00078e020a */
[----:B------:R2:W-:Y:S02]  /*02f0*/  @!P0 STG.E.64 desc[UR10][R10.64], RZ ;  /* 0x000000ff0a008986 */ /* 0x0005e4000c101b0a */
.L_x_1:
[----:B------:R-:W1:Y:S01]  /*0300*/  LDCU UR9, c[0x0][0x3e0] ;  /* 0x00007c00ff0977ac */ /* 0x000e620008000800 */
[----:B--2---:R-:W-:Y:S01]  /*0310*/  IABS R8, UR14 ;  /* 0x0000000e00087c13 */ /* 0x004fe20008000000 */
[----:B------:R-:W-:Y:S01]  /*0320*/  IMAD.MOV.U32 R23, RZ, RZ, RZ ;  /* 0x000000ffff177224 */ /* 0x000fe200078e00ff */
[----:B------:R-:W0:Y:S02]  /*0330*/  LDCU.64 UR16, c[0x0][0x388] ;  /* 0x00007100ff1077ac */ /* 0x000e240008000a00 */
[----:B------:R-:W-:Y:S01]  /*0340*/  R2UR UR15, R8 ;  /* 0x00000000080f72ca */ /* 0x000fe200000e0000 */
[----:B------:R-:W-:Y:S02]  /*0350*/  IMAD.MOV.U32 R16, RZ, RZ, RZ ;  /* 0x000000ffff107224 */ /* 0x000fe400078e00ff */
[----:B------:R-:W-:Y:S02]  /*0360*/  IMAD.MOV.U32 R18, RZ, RZ, RZ ;  /* 0x000000ffff127224 */ /* 0x000fe400078e00ff */
[----:B-1----:R-:W-:Y:S01]  /*0370*/  IMAD.U32 R0, RZ, RZ, UR9 ;  /* 0x00000009ff007e24 */ /* 0x002fe2000f8e00ff */
[----:B------:R-:W-:-:S02]  /*0380*/  ULOP3.LUT UR5, UR14, UR9, URZ, 0x3c, !UPT ;  /* 0x000000090e057292 */ /* 0x000fc4000f8e3cff */
[----:B------:R-:W-:Y:S02]  /*0390*/  UISETP.NE.AND UP0, UPT, UR9, URZ, UPT ;  /* 0x000000ff0900728c */ /* 0x000fe4000bf05270 */
[----:B------:R-:W-:Y:S01]  /*03a0*/  IABS R7, R0 ;  /* 0x0000000000077213 */ /* 0x000fe20000000000 */
[----:B------:R-:W-:-:S03]  /*03b0*/  UISETP.GE.AND UP1, UPT, UR5, URZ, UPT ;  /* 0x000000ff0500728c */ /* 0x000fc6000bf26270 */
[----:B------:R-:W1:Y:S08]  /*03c0*/  I2F.RP R0, R7 ;  /* 0x0000000700007306 */ /* 0x000e700000209400 */
[----:B-1----:R-:W1:Y:S02]  /*03d0*/  MUFU.RCP R0, R0 ;  /* 0x0000000000007308 */ /* 0x002e640000001000 */
[----:B-1----:R-:W-:-:S06]  /*03e0*/  VIADD R2, R0, 0xffffffe ;  /* 0x0ffffffe00027836 */ /* 0x002fcc0000000000 */
[----:B------:R1:W2:Y:S02]  /*03f0*/  F2I.FTZ.U32.TRUNC.NTZ R3, R2 ;  /* 0x0000000200037305 */ /* 0x0002a4000021f000 */
[----:B-1----:R-:W-:Y:S02]  /*0400*/  IMAD.MOV.U32 R2, RZ, RZ, RZ ;  /* 0x000000ffff027224 */ /* 0x002fe400078e00ff */
[----:B--2---:R-:W-:-:S04]  /*0410*/  IMAD.MOV R4, RZ, RZ, -R3 ;  /* 0x000000ffff047224 */ /* 0x004fc800078e0a03 */
[----:B------:R-:W-:-:S04]  /*0420*/  IMAD R9, R4, R7, RZ ;  /* 0x0000000704097224 */ /* 0x000fc800078e02ff */
[----:B------:R-:W-:-:S06]  /*0430*/  IMAD.HI.U32 R3, R3, R9, R2 ;  /* 0x0000000903037227 */ /* 0x000fcc00078e0002 */
[----:B------:R-:W-:-:S05]  /*0440*/  IMAD.HI.U32 R3, R3, UR15, RZ ;  /* 0x0000000f03037c27 */ /* 0x000fca000f8e00ff */
[----:B------:R-:W-:-:S13]  /*0450*/  R2UR UR4, R3 ;  /* 0x00000000030472ca */ /* 0x000fda00000e0000 */
[----:B------:R-:W-:Y:S02]  /*0460*/  IMAD R0, RZ, RZ, -UR4 ;  /* 0x80000004ff007e24 */ /* 0x000fe4000f8e02ff */
[----:B------:R-:W-:Y:S02]  /*0470*/  IMAD.U32 R2, RZ, RZ, UR4 ;  /* 0x00000004ff027e24 */ /* 0x000fe4000f8e00ff */
[C---:B------:R-:W-:Y:S01]  /*0480*/  IMAD R0, R7.reuse, R0, UR15 ;  /* 0x0000000f07007e24 */ /* 0x040fe2000f8e0200 */
[----:B------:R-:W-:Y:S04]  /*0490*/  BAR.SYNC.DEFER_BLOCKING 0x0 ;  /* 0x0000000000007b1d */ /* 0x000fe80000010000 */
[----:B------:R-:W-:-:S13]  /*04a0*/  ISETP.GT.U32.AND P0, PT, R7, R0, PT ;  /* 0x000000000700720c */ /* 0x000fda0003f04070 */
[----:B------:R-:W-:Y:S02]  /*04b0*/  @!P0 VIADD R2, R2, 0x1 ;  /* 0x0000000102028836 */ /* 0x000fe40000000000 */
[----:B------:R-:W-:-:S03]  /*04c0*/  @!P0 IMAD.IADD R0, R0, 0x1, -R7 ;  /* 0x0000000100008824 */ /* 0x000fc600078e0a07 */
[----:B------:R-:W-:Y:S02]  /*04d0*/  @!P0 R2UR UR4, R2 ;  /* 0x00000000020482ca */ /* 0x000fe400000e0000 */
[----:B------:R-:W-:-:S11]  /*04e0*/  ISETP.GE.U32.AND P0, PT, R0, R7, PT ;  /* 0x000000070000720c */ /* 0x000fd60003f06070 */
[----:B------:R-:W-:-:S04]  /*04f0*/  IMAD.U32 R0, RZ, RZ, UR4 ;  /* 0x00000004ff007e24 */ /* 0x000fc8000f8e00ff */
[----:B------:R-:W-:-:S05]  /*0500*/  @P0 VIADD R0, R0, 0x1 ;  /* 0x0000000100000836 */ /* 0x000fca0000000000 */
[----:B------:R-:W-:-:S13]  /*0510*/  @P0 R2UR UR4, R0 ;  /* 0x00000000000402ca */ /* 0x000fda00000e0000 */
[----:B------:R-:W-:Y:S02]  /*0520*/  UMOV UR8, UR4 ;  /* 0x0000000400087c82 */ /* 0x000fe40008000000 */
[----:B------:R-:W-:Y:S02]  /*0530*/  @!UP1 UIADD3 UR8, UPT, UPT, URZ, -UR8, URZ ;  /* 0x80000008ff089290 */ /* 0x000fe4000fffe0ff */
[----:B------:R-:W-:-:S06]  /*0540*/  @!UP0 ULOP3.LUT UR8, URZ, UR9, URZ, 0x33, !UPT ;  /* 0x00000009ff088292 */ /* 0x000fcc000f8e33ff */
[----:B------:R-:W-:-:S05]  /*0550*/  IMAD.U32 R4, RZ, RZ, UR8 ;  /* 0x00000008ff047e24 */ /* 0x000fca000f8e00ff */
[-C--:B------:R-:W-:Y:S02]  /*0560*/  IABS R7, R4.reuse ;  /* 0x0000000400077213 */ /* 0x080fe40000000000 */
[----:B------:R-:W-:Y:S02]  /*0570*/  IABS R4, R4 ;  /* 0x0000000400047213 */ /* 0x000fe40000000000 */
[----:B------:R-:W1:Y:S08]  /*0580*/  I2F.RP R0, R7 ;  /* 0x0000000700007306 */ /* 0x000e700000209400 */
[----:B-1----:R-:W1:Y:S02]  /*0590*/  MUFU.RCP R0, R0 ;  /* 0x0000000000007308 */ /* 0x002e640000001000 */
[----:B-1----:R-:W-:-:S02]  /*05a0*/  VIADD R2, R0, 0xffffffe ;  /* 0x0ffffffe00027836 */ /* 0x002fc40000000000 */
[----:B------:R-:W-:-:S04]  /*05b0*/  IMAD.MOV R0, RZ, RZ, -R4 ;  /* 0x000000ffff007224 */ /* 0x000fc800078e0a04 */
[----:B------:R1:W2:Y:S02]  /*05c0*/  F2I.FTZ.U32.TRUNC.NTZ R3, R2 ;  /* 0x0000000200037305 */ /* 0x0002a4000021f000 */
[----:B-1----:R-:W-:-:S05]  /*05d0*/  IMAD.MOV.U32 R2, RZ, RZ, RZ ;  /* 0x000000ffff027224 */ /* 0x002fca00078e00ff */
[----:B------:R-:W-:Y:S01]  /*05e0*/  R2UR UR4, R2 ;  /* 0x00000000020472ca */ /* 0x000fe200000e0000 */
[----:B--2---:R-:W-:Y:S01]  /*05f0*/  IMAD.MOV R8, RZ, RZ, -R3 ;  /* 0x000000ffff087224 */ /* 0x004fe200078e0a03 */
[----:B------:R-:W-:-:S03]  /*0600*/  R2UR UR5, R3 ;  /* 0x00000000030572ca */ /* 0x000fc600000e0000 */
[----:B------:R-:W-:-:S10]  /*0610*/  IMAD R9, R8, R7, RZ ;  /* 0x0000000708097224 */ /* 0x000fd400078e02ff */
[----:B------:R-:W-:-:S04]  /*0620*/  IMAD.HI.U32 R9, R3, R9, UR4 ;  /* 0x0000000403097e27 */ /* 0x000fc8000f8e0009 */
[----:B------:R-:W-:Y:S01]  /*0630*/  IMAD.U32 R3, RZ, RZ, UR15 ;  /* 0x0000000fff037e24 */ /* 0x000fe2000f8e00ff */
[----:B------:R-:W-:-:S13]  /*0640*/  R2UR UR4, R9 ;  /* 0x00000000090472ca */ /* 0x000fda00000e0000 */
[----:B------:R-:W-:Y:S02]  /*0650*/  UIMAD.WIDE.U32 UR4, UR4, UR15, URZ ;  /* 0x0000000f040472a5 */ /* 0x000fe4000f8e00ff */
[----:B------:R-:W-:-:S04]  /*0660*/  ULOP3.LUT UR4, UR8, UR14, URZ, 0x3c, !UPT ;  /* 0x0000000e08047292 */ /* 0x000fc8000f8e3cff */
[----:B------:R-:W-:-:S05]  /*0670*/  IMAD R0, R0, UR5, R3 ;  /* 0x0000000500007c24 */ /* 0x000fca000f8e0203 */
[----:B------:R-:W-:-:S13]  /*0680*/  ISETP.GT.U32.AND P0, PT, R7, R0, PT ;  /* 0x000000000700720c */ /* 0x000fda0003f04070 */
[----:B------:R-:W-:Y:S01]  /*0690*/  VOTEU.ANY UP1, P0 ;  /* 0x0000000000ff7886 */ /* 0x000fe20000020100 */
[----:B------:R-:W-:-:S04]  /*06a0*/  PLOP3.LUT P0, PT, PT, PT, UP1, 0x80, 0x8 ;  /* 0x000000000008781c */ /* 0x000fc80003f0f018 */
[----:B------:R-:W-:Y:S02]  /*06b0*/  @!UP1 UIADD3 UR5, UPT, UPT, UR5, 0x1, URZ ;  /* 0x0000000105059890 */ /* 0x000fe4000fffe0ff */
[----:B------:R-:W-:-:S03]  /*06c0*/  UISETP.GE.AND UP1, UPT, UR4, URZ, UPT ;  /* 0x000000ff0400728c */ /* 0x000fc6000bf26270 */
[----:B------:R-:W-:-:S04]  /*06d0*/  UMOV UR4, URZ ;  /* 0x000000ff00047c82 */ /* 0x000fc80008000000 */
[----:B------:R-:W-:-:S05]  /*06e0*/  @!P0 IMAD.IADD R0, R0, 0x1, -R7 ;  /* 0x0000000100008824 */ /* 0x000fca00078e0a07 */
[----:B------:R-:W-:-:S13]  /*06f0*/  ISETP.GE.U32.AND P0, PT, R0, R7, PT ;  /* 0x000000070000720c */ /* 0x000fda0003f06070 */
[----:B------:R-:W-:-:S05]  /*0700*/  VOTEU.ANY UP0, P0 ;  /* 0x0000000000ff7886 */ /* 0x000fca0000000100 */
[----:B------:R-:W-:Y:S02]  /*0710*/  @UP0 UIADD3 UR5, UPT, UPT, UR5, 0x1, URZ ;  /* 0x0000000105050890 */ /* 0x000fe4000fffe0ff */
[----:B------:R-:W-:-:S05]  /*0720*/  UISETP.NE.AND UP0, UPT, UR8, URZ, UPT ;  /* 0x000000ff0800728c */ /* 0x000fca000bf05270 */
[----:B------:R-:W-:Y:S02]  /*0730*/  UMOV UR9, UR5 ;  /* 0x0000000500097c82 */ /* 0x000fe40008000000 */
[----:B------:R-:W-:-:S04]  /*0740*/  @!UP1 UIADD3 UR9, UPT, UPT, URZ, -UR9, URZ ;  /* 0x80000009ff099290 */ /* 0x000fc8000fffe0ff */
[----:B------:R-:W-:-:S04]  /*0750*/  @!UP0 ULOP3.LUT UR9, URZ, UR8, URZ, 0x33, !UPT ;  /* 0x00000008ff098292 */ /* 0x000fc8000f8e33ff */
[----:B------:R-:W-:Y:S02]  /*0760*/  UIADD3 UR8, UPT, UPT, URZ, -UR9, URZ ;  /* 0x80000009ff087290 */ /* 0x000fe4000fffe0ff */
[----:B------:R-:W-:-:S03]  /*0770*/  UISETP.NE.U32.AND UP2, UPT, UR9, URZ, UPT ;  /* 0x000000ff0900728c */ /* 0x000fc6000bf45070 */
[----:B------:R-:W1:Y:S08]  /*0780*/  I2F.U32.RP R0, UR9 ;  /* 0x0000000900007d06 */ /* 0x000e700008209000 */
[----:B-1----:R-:W1:Y:S02]  /*0790*/  MUFU.RCP R0, R0 ;  /* 0x0000000000007308 */ /* 0x002e640000001000 */
[----:B-1----:R-:W-:Y:S01]  /*07a0*/  VIADD R2, R0, 0xffffffe ;  /* 0x0ffffffe00027836 */ /* 0x002fe20000000000 */
[----:B------:R-:W-:-:S05]  /*07b0*/  SHF.R.S32.HI R0, RZ, 0x1f, R5 ;  /* 0x0000001fff007819 */ /* 0x000fca0000011405 */
[----:B------:R-:W1:Y:S02]  /*07c0*/  F2I.FTZ.U32.TRUNC.NTZ R2, R2 ;  /* 0x0000000200027305 */ /* 0x000e64000021f000 */
[----:B-1----:R-:W-:Y:S02]  /*07d0*/  R2UR UR5, R2 ;  /* 0x00000000020572ca */ /* 0x002fe400000e0000 */
[----:B------:R-:W1:Y:S11]  /*07e0*/  LDC.64 R2, c[0x0][0x398] ;  /* 0x0000e600ff027b82 */ /* 0x000e760000000a00 */
[----:B------:R-:W-:-:S04]  /*07f0*/  UIMAD UR8, UR8, UR5, URZ ;  /* 0x00000005080872a4 */ /* 0x000fc8000f8e02ff */
[----:B------:R-:W-:Y:S02]  /*0800*/  UIMAD.WIDE.U32 UR4, UR5, UR8, UR4 ;  /* 0x00000008050472a5 */ /* 0x000fe4000f8e0004 */
[----:B------:R-:W-:Y:S02]  /*0810*/  UIMAD UR8, UR6, UR14, URZ ;  /* 0x0000000e060872a4 */ /* 0x000fe4000f8e02ff */
[----:B------:R-:W-:-:S04]  /*0820*/  UIMAD.WIDE.U32 UR4, UR5, UR12, URZ ;  /* 0x0000000c050472a5 */ /* 0x000fc8000f8e00ff */
[----:B------:R-:W-:-:S04]  /*0830*/  UIADD3 UR4, UPT, UPT, URZ, -UR5, URZ ;  /* 0x80000005ff047290 */ /* 0x000fc8000fffe0ff */
[----:B------:R-:W-:-:S04]  /*0840*/  UIMAD UR4, UR9, UR4, UR12 ;  /* 0x00000004090472a4 */ /* 0x000fc8000f8e020c */
[----:B------:R-:W-:-:S11]  /*0850*/  UISETP.GE.U32.AND UP0, UPT, UR4, UR9, UPT ;  /* 0x000000090400728c */ /* 0x000fd6000bf06070 */
[----:B------:R-:W-:Y:S02]  /*0860*/  @UP0 UIADD3 UR4, UPT, UPT, -UR9, UR4, URZ ;  /* 0x0000000409040290 */ /* 0x000fe4000fffe1ff */
[----:B------:R-:W-:Y:S02]  /*0870*/  @UP0 UIADD3 UR5, UPT, UPT, UR5, 0x1, URZ ;  /* 0x0000000105050890 */ /* 0x000fe4000fffe0ff */
[----:B------:R-:W-:Y:S02]  /*0880*/  UISETP.GE.U32.AND UP1, UPT, UR4, UR9, UPT ;  /* 0x000000090400728c */ /* 0x000fe4000bf26070 */
[----:B------:R-:W-:Y:S02]  /*0890*/  UIMAD UR4, UR13, UR7, URZ ;  /* 0x000000070d0472a4 */ /* 0x000fe4000f8e02ff */
[----:B------:R-:W-:Y:S02]  /*08a0*/  UISETP.GE.U32.AND UP0, UPT, UR12, UR14, UPT ;  /* 0x0000000e0c00728c */ /* 0x000fe4000bf06070 */
[----:B------:R-:W-:-:S05]  /*08b0*/  USHF.L.U32 UR4, UR4, 0x4, URZ ;  /* 0x0000000404047899 */ /* 0x000fca00080006ff */
[----:B------:R-:W-:Y:S01]  /*08c0*/  @UP1 UIADD3 UR5, UPT, UPT, UR5, 0x1, URZ ;  /* 0x0000000105051890 */ /* 0x000fe2000fffe0ff */
[----:B------:R-:W-:Y:S01]  /*08d0*/  IMAD.U32 R7, RZ, RZ, UR4 ;  /* 0x00000004ff077e24 */ /* 0x000fe2000f8e00ff */
[----:B------:R-:W-:Y:S01]  /*08e0*/  @!UP2 ULOP3.LUT UR5, URZ, UR9, URZ, 0x33, !UPT ;  /* 0x00000009ff05a292 */ /* 0x000fe2000f8e33ff */
[----:B------:R-:W-:-:S04]  /*08f0*/  IADD3 R29, P0, PT, R5, UR4, RZ ;  /* 0x00000004051d7c10 */ /* 0x000fc8000ff1e0ff */
[----:B------:R-:W-:Y:S01]  /*0900*/  LEA.HI.X.SX32 R0, R7, R0, 0x1, P0 ;  /* 0x0000000007007211 */ /* 0x000fe200000f0eff */
[----:B------:R-:W-:Y:S01]  /*0910*/  IMAD.U32 R4, RZ, RZ, UR5 ;  /* 0x00000005ff047e24 */ /* 0x000fe2000f8e00ff */
[----:B0-----:R-:W-:-:S03]  /*0920*/  LEA R28, P0, R29, UR16, 0x2 ;  /* 0x000000101d1c7c11 */ /* 0x001fc6000f8010ff */
[----:B------:R-:W-:Y:S01]  /*0930*/  IMAD R7, R4, UR13, R5 ;  /* 0x0000000d04077c24 */ /* 0x000fe2000f8e0205 */
[----:B------:R-:W-:Y:S02]  /*0940*/  LEA.HI.X R29, R29, UR17, R0, 0x2, P0 ;  /* 0x000000111d1d7c11 */ /* 0x000fe400080f1400 */
[----:B------:R-:W-:Y:S01]  /*0950*/  ISETP.GE.AND P0, PT, R5, UR14, PT ;  /* 0x0000000e05007c0c */ /* 0x000fe2000bf06270 */
[----:B-1----:R-:W-:-:S04]  /*0960*/  IMAD.WIDE R2, R7, 0x2, R2 ;  /* 0x0000000207027825 */ /* 0x002fc800078e0202 */
[----:B------:R-:W-:Y:S01]  /*0970*/  IMAD.MOV.U32 R7, RZ, RZ, RZ ;  /* 0x000000ffff077224 */ /* 0x000fe200078e00ff */
[----:B------:R-:W-:Y:S07]  /*0980*/  BRA.U UP0, `(.L_x_2) ;  /* 0x0000002500647547 */ /* 0x000fee000b800000 */
[----:B------:R-:W2:Y:S04]  /*0990*/  LDG.E.U16.CONSTANT R4, desc[UR10][R2.64+0x2] ;  /* 0x0000020a02047981 */ /* 0x000ea8000c1e9500 */
[----:B------:R-:W3:Y:S04]  /*09a0*/  LDG.E.U16.CONSTANT R0, desc[UR10][R2.64] ;  /* 0x0000000a02007981 */ /* 0x000ee8000c1e9500 */
[----:B------:R-:W4:Y:S04]  /*09b0*/  LDG.E.U16.CONSTANT R8, desc[UR10][R2.64+0x4] ;  /* 0x0000040a02087981 */ /* 0x000f28000c1e9500 */
[----:B------:R2:W5:Y:S01]  /*09c0*/  LDG.E.U16.CONSTANT R9, desc[UR10][R2.64+0x6] ;  /* 0x0000060a02097981 */ /* 0x000562000c1e9500 */
[----:B------:R-:W0:Y:S01]  /*09d0*/  S2UR UR7, SR_CgaCtaId ;  /* 0x00000000000779c3 */ /* 0x000e220000008800 */
[----:B------:R-:W-:Y:S01]  /*09e0*/  UIADD3 UR4, UPT, UPT, UR12, UR9, URZ ;  /* 0x000000090c047290 */ /* 0x000fe2000fffe0ff */
[----:B------:R-:W-:Y:S01]  /*09f0*/  IMAD.MOV.U32 R7, RZ, RZ, RZ ;  /* 0x000000ffff077224 */ /* 0x000fe200078e00ff */
[----:B------:R-:W-:Y:S01]  /*0a00*/  UMOV UR6, 0x400 ;  /* 0x0000040000067882 */ /* 0x000fe20000000000 */
[----:B------:R-:W-:-:S02]  /*0a10*/  IMAD.MOV.U32 R18, RZ, RZ, RZ ;  /* 0x000000ffff127224 */ /* 0x000fc400078e00ff */
[----:B------:R-:W-:Y:S02]  /*0a20*/  IMAD.MOV.U32 R16, RZ, RZ, RZ ;  /* 0x000000ffff107224 */ /* 0x000fe400078e00ff */
[----:B------:R-:W-:Y:S01]  /*0a30*/  IMAD.MOV.U32 R23, RZ, RZ, RZ ;  /* 0x000000ffff177224 */ /* 0x000fe200078e00ff */
[----:B0-----:R-:W-:-:S03]  /*0a40*/  ULEA UR6, UR7, UR6, 0x18 ;  /* 0x0000000607067291 */ /* 0x001fc6000f8ec0ff */
[----:B------:R-:W-:Y:S01]  /*0a50*/  UMOV UR7, UR4 ;  /* 0x0000000400077c82 */ /* 0x000fe20008000000 */
[----:B--2---:R-:W-:Y:S02]  /*0a60*/  HADD2.F32 R3, -RZ, R4.H0_H0 ;  /* 0x20000004ff037230 */ /* 0x004fe40000004100 */
[----:B---3--:R-:W-:Y:S02]  /*0a70*/  HADD2.F32 R0, -RZ, R0.H0_H0 ;  /* 0x20000000ff007230 */ /* 0x008fe40000004100 */
[----:B----4-:R-:W-:Y:S02]  /*0a80*/  HADD2.F32 R4, -RZ, R8.H0_H0 ;  /* 0x20000008ff047230 */ /* 0x010fe40000004100 */
[----:B-----5:R-:W-:-:S07]  /*0a90*/  HADD2.F32 R2, -RZ, R9.H0_H0 ;  /* 0x20000009ff027230 */ /* 0x020fce0000004100 */
.L_x_3:
[----:B------:R-:W-:Y:S01]  /*0aa0*/  UISETP.NE.AND UP0, UPT, UR12, UR7, UPT ;  /* 0x000000070c00728c */ /* 0x000fe2000bf05270 */
[----:B------:R-:W2:Y:S05]  /*0ab0*/  LDG.E.128.CONSTANT R12, desc[UR10][R28.64] ;  /* 0x0000000a1c0c7981 */ /* 0x000eaa000c1e9d00 */
[----:B------:R-:W-:-:S05]  /*0ac0*/  PLOP3.LUT P1, PT, PT, PT, UP0, 0x80, 0x8 ;  /* 0x000000000008781c */ /* 0x000fca0003f2f008 */
[----:B------:R-:W0:Y:S01]  /*0ad0*/  @!UP0 LDCU.64 UR16, c[0x0][0x398] ;  /* 0x00007300ff1087ac */ /* 0x000e220008000a00 */
[----:B------:R-:W-:-:S07]  /*0ae0*/  @!UP0 UIMAD UR9, UR13, UR5, UR13 ;  /* 0x000000050d0982a4 */ /* 0x000fce000f8e020d */
[----:B------:R-:W-:Y:S02]  /*0af0*/  @!P1 VIADD R11, R5, UR9 ;  /* 0x00000009050b9c36 */ /* 0x000fe40008000000 */
[----:B0-----:R-:W-:Y:S02]  /*0b00*/  IMAD.U32 R8, RZ, RZ, UR16 ;  /* 0x00000010ff087e24 */ /* 0x001fe4000f8e00ff */
[----:B------:R-:W-:Y:S02]  /*0b10*/  IMAD.U32 R9, RZ, RZ, UR17 ;  /* 0x00000011ff097e24 */ /* 0x000fe4000f8e00ff */
[----:B------:R-:W-:-:S05]  /*0b20*/  @!P1 IMAD.WIDE R8, R11, 0x2, R8 ;  /* 0x000000020b089825 */ /* 0x000fca00078e0208 */
[----:B------:R-:W3:Y:S04]  /*0b30*/  @!P1 LDG.E.U16.CONSTANT R19, desc[UR10][R8.64] ;  /* 0x0000000a08139981 */ /* 0x000ee8000c1e9500 */
[----:B------:R-:W4:Y:S04]  /*0b40*/  @!P1 LDG.E.U16.CONSTANT R20, desc[UR10][R8.64+0x2] ;  /* 0x0000020a08149981 */ /* 0x000f28000c1e9500 */
[----:B------:R-:W5:Y:S01]  /*0b50*/  @!P1 LDG.E.U16.CONSTANT R21, desc[UR10][R8.64+0x6] ;  /* 0x0000060a08159981 */ /* 0x000f62000c1e9500 */
[--C-:B--2---:R-:W-:Y:S02]  /*0b60*/  SHF.R.U32.HI R10, RZ, 0x4, R12.reuse ;  /* 0x00000004ff0a7819 */ /* 0x104fe4000001160c */
[----:B------:R-:W-:-:S02]  /*0b70*/  SHF.R.U32.HI R26, RZ, 0x10, R12 ;  /* 0x00000010ff1a7819 */ /* 0x000fc4000001160c */
[--C-:B------:R-:W-:Y:S02]  /*0b80*/  SHF.R.U32.HI R27, RZ, 0x18, R12.reuse ;  /* 0x00000018ff1b7819 */ /* 0x100fe4000001160c */
[----:B------:R-:W-:Y:S02]  /*0b90*/  LOP3.LUT R24, R10, 0xf, RZ, 0xc0, !PT ;  /* 0x0000000f0a187812 */ /* 0x000fe400078ec0ff */
[----:B------:R-:W-:Y:S02]  /*0ba0*/  LOP3.LUT R26, R26, 0xf, RZ, 0xc0, !PT ;  /* 0x0000000f1a1a7812 */ /* 0x000fe400078ec0ff */
[--C-:B------:R-:W-:Y:S02]  /*0bb0*/  SHF.R.U32.HI R10, RZ, 0x8, R12.reuse ;  /* 0x00000008ff0a7819 */ /* 0x100fe4000001160c */
[----:B------:R-:W-:Y:S01]  /*0bc0*/  SHF.R.U32.HI R17, RZ, 0xc, R12 ;  /* 0x0000000cff117819 */ /* 0x000fe2000001160c */
[----:B------:R-:W-:Y:S01]  /*0bd0*/  I2F.F16 R24, R24 ;  /* 0x0000001800187306 */ /* 0x000fe20000200c00 */
[----:B------:R-:W-:-:S02]  /*0be0*/  LOP3.LUT R11, R12, 0xf, RZ, 0xc0, !PT ;  /* 0x0000000f0c0b7812 */ /* 0x000fc400078ec0ff */
[--C-:B------:R-:W-:Y:S02]  /*0bf0*/  SHF.R.U32.HI R22, RZ, 0x1c, R12.reuse ;  /* 0x0000001cff167819 */ /* 0x100fe4000001160c */
[----:B------:R-:W-:Y:S02]  /*0c00*/  LOP3.LUT R27, R27, 0xf, RZ, 0xc0, !PT ;  /* 0x0000000f1b1b7812 */ /* 0x000fe400078ec0ff */
[----:B------:R-:W-:Y:S01]  /*0c10*/  SHF.R.U32.HI R12, RZ, 0x14, R12 ;  /* 0x00000014ff0c7819 */ /* 0x000fe2000001160c */
[----:B------:R-:W-:Y:S01]  /*0c20*/  I2F.F16 R11, R11 ;  /* 0x0000000b000b7306 */ /* 0x000fe20000200c00 */
[----:B------:R-:W-:Y:S02]  /*0c30*/  LOP3.LUT R10, R10, 0xf, RZ, 0xc0, !PT ;  /* 0x0000000f0a0a7812 */ /* 0x000fe400078ec0ff */
[----:B------:R-:W-:Y:S02]  /*0c40*/  LOP3.LUT R25, R17, 0xf, RZ, 0xc0, !PT ;  /* 0x0000000f11197812 */ /* 0x000fe400078ec0ff */
[----:B------:R0:W2:Y:S03]  /*0c50*/  @!P1 LDG.E.U16.CONSTANT R17, desc[UR10][R8.64+0x4] ;  /* 0x0000040a08119981 */ /* 0x0000a6000c1e9500 */
[----:B------:R-:W-:Y:S01]  /*0c60*/  I2F.F16 R10, R10 ;  /* 0x0000000a000a7306 */ /* 0x000fe20000200c00 */
[----:B---3--:R-:W-:-:S07]  /*0c70*/  @!P1 HADD2.F32 R0, -RZ, R19.H0_H0 ;  /* 0x20000013ff009230 */ /* 0x008fce0000004100 */
[----:B------:R-:W-:Y:S08]  /*0c80*/  I2F.F16 R22, R22 ;  /* 0x0000001600167306 */ /* 0x000ff00000200c00 */
[----:B------:R-:W-:Y:S08]  /*0c90*/  I2F.F16 R19, R26 ;  /* 0x0000001a00137306 */ /* 0x000ff00000200c00 */
[----:B------:R1:W-:Y:S02]  /*0ca0*/  I2F.F16 R26, R27 ;  /* 0x0000001b001a7306 */ /* 0x0003e40000200c00 */
[----:B-1----:R-:W-:-:S06]  /*0cb0*/  LOP3.LUT R27, R12, 0xf, RZ, 0xc0, !PT ;  /* 0x0000000f0c1b7812 */ /* 0x002fcc00078ec0ff */
[----:B------:R-:W1:Y:S08]  /*0cc0*/  I2F.F16 R25, R25 ;  /* 0x0000001900197306 */ /* 0x000e700000200c00 */
[----:B0-----:R0:W3:Y:S01]  /*0cd0*/  I2F.F16 R8, R27 ;  /* 0x0000001b00087306 */ /* 0x0010e20000200c00 */
[----:B-1----:R-:W-:Y:S02]  /*0ce0*/  PRMT R25, R10, 0x5410, R25 ;  /* 0x000054100a197816 */ /* 0x002fe40000000019 */
[----:B0-----:R-:W-:-:S02]  /*0cf0*/  PRMT R27, R11, 0x5410, R24 ;  /* 0x000054100b1b7816 */ /* 0x001fc40000000018 */
[----:B---3--:R-:W-:Y:S02]  /*0d00*/  PRMT R19, R19, 0x5410, R8 ;  /* 0x0000541013137816 */ /* 0x008fe40000000008 */
[----:B------:R-:W0:Y:S01]  /*0d10*/  LDS.128 R8, [UR6] ;  /* 0x00000006ff087984 */ /* 0x000e220008000c00 */
[----:B------:R-:W-:Y:S02]  /*0d20*/  SHF.R.U32.HI R24, RZ, 0x4, R13 ;  /* 0x00000004ff187819 */ /* 0x000fe4000001160d */
[----:B------:R-:W-:Y:S02]  /*0d30*/  PRMT R22, R26, 0x5410, R22 ;  /* 0x000054101a167816 */ /* 0x000fe40000000016 */
[----:B------:R-:W-:-:S06]  /*0d40*/  LOP3.LUT R24, R24, 0xf, RZ, 0xc0, !PT ;  /* 0x0000000f18187812 */ /* 0x000fcc00078ec0ff */
[----:B------:R-:W-:Y:S01]  /*0d50*/  I2F.F16 R24, R24 ;  /* 0x0000001800187306 */ /* 0x000fe20000200c00 */
[----:B0-----:R-:W-:-:S04]  /*0d60*/  HFMA2 R12, R27, R8, RZ ;  /* 0x000000081b0c7231 */ /* 0x001fc800000000ff */
[----:B------:R-:W-:-:S04]  /*0d70*/  HFMA2 R12, R25, R9, R12 ;  /* 0x00000009190c7231 */ /* 0x000fc8000000000c */
[----:B------:R-:W-:Y:S01]  /*0d80*/  HFMA2 R12, R19, R10, R12 ;  /* 0x0000000a130c7231 */ /* 0x000fe2000000000c */
[----:B------:R-:W-:Y:S02]  /*0d90*/  LOP3.LUT R19, R13, 0xf, RZ, 0xc0, !PT ;  /* 0x0000000f0d137812 */ /* 0x000fe400078ec0ff */
[----:B------:R-:W-:-:S04]  /*0da0*/  SHF.R.U32.HI R25, RZ, 0x8, R13 ;  /* 0x00000008ff197819 */ /* 0x000fc8000001160d */
[----:B------:R-:W0:Y:S01]  /*0db0*/  I2F.F16 R19, R19 ;  /* 0x0000001300137306 */ /* 0x000e220000200c00 */
[----:B------:R-:W-:Y:S01]  /*0dc0*/  HFMA2 R22, R22, R11, R12 ;  /* 0x0000000b16167231 */ /* 0x000fe2000000000c */
[----:B------:R-:W-:Y:S02]  /*0dd0*/  SHF.R.U32.HI R12, RZ, 0xc, R13 ;  /* 0x0000000cff0c7819 */ /* 0x000fe4000001160d */
[----:B------:R-:W-:Y:S02]  /*0de0*/  LOP3.LUT R25, R25, 0xf, RZ, 0xc0, !PT ;  /* 0x0000000f19197812 */ /* 0x000fe400078ec0ff */
[----:B------:R-:W-:-:S04]  /*0df0*/  LOP3.LUT R26, R12, 0xf, RZ, 0xc0, !PT ;  /* 0x0000000f0c1a7812 */ /* 0x000fc800078ec0ff */
[----:B------:R-:W-:Y:S01]  /*0e00*/  I2F.F16 R25, R25 ;  /* 0x0000001900197306 */ /* 0x000fe20000200c00 */
[----:B0-----:R-:W-:-:S07]  /*0e10*/  PRMT R19, R19, 0x5410, R24 ;  /* 0x0000541013137816 */ /* 0x001fce0000000018 */
[----:B------:R-:W0:Y:S01]  /*0e20*/  I2F.F16 R26, R26 ;  /* 0x0000001a001a7306 */ /* 0x000e220000200c00 */
[----:B------:R-:W-:Y:S01]  /*0e30*/  HFMA2 R24, R19, R8, RZ ;  /* 0x0000000813187231 */ /* 0x000fe200000000ff */
[----:B------:R-:W-:-:S04]  /*0e40*/  SHF.R.U32.HI R12, RZ, 0x10, R13 ;  /* 0x00000010ff0c7819 */ /* 0x000fc8000001160d */
[----:B------:R-:W-:Y:S02]  /*0e50*/  LOP3.LUT R19, R12, 0xf, RZ, 0xc0, !PT ;  /* 0x0000000f0c137812 */ /* 0x000fe400078ec0ff */
[----:B0-----:R-:W-:-:S05]  /*0e60*/  PRMT R25, R25, 0x5410, R26 ;  /* 0x0000541019197816 */ /* 0x001fca000000001a */
[----:B------:R-:W-:Y:S01]  /*0e70*/  HFMA2 R12, R25, R9, R24 ;  /* 0x00000009190c7231 */ /* 0x000fe20000000018 */
[--C-:B------:R-:W-:Y:S02]  /*0e80*/  SHF.R.U32.HI R24, RZ, 0x14, R13.reuse ;  /* 0x00000014ff187819 */ /* 0x100fe4000001160d */
[--C-:B------:R-:W-:Y:S02]  /*0e90*/  SHF.R.U32.HI R25, RZ, 0x1c, R13.reuse ;  /* 0x0000001cff197819 */ /* 0x100fe4000001160d */
[----:B------:R-:W-:Y:S02]  /*0ea0*/  LOP3.LUT R24, R24, 0xf, RZ, 0xc0, !PT ;  /* 0x0000000f18187812 */ /* 0x000fe400078ec0ff */
[----:B------:R-:W-:Y:S01]  /*0eb0*/  SHF.R.U32.HI R13, RZ, 0x18, R13 ;  /* 0x00000018ff0d7819 */ /* 0x000fe2000001160d */
[----:B------:R-:W-:Y:S03]  /*0ec0*/  I2F.F16 R19, R19 ;  /* 0x0000001300137306 */ /* 0x000fe60000200c00 */
[----:B------:R-:W-:-:S05]  /*0ed0*/  LOP3.LUT R13, R13, 0xf, RZ, 0xc0, !PT ;  /* 0x0000000f0d0d7812 */ /* 0x000fca00078ec0ff */
[----:B------:R-:W0:Y:S08]  /*0ee0*/  I2F.F16 R24, R24 ;  /* 0x0000001800187306 */ /* 0x000e300000200c00 */
[----:B------:R-:W-:Y:S08]  /*0ef0*/  I2F.F16 R26, R25 ;  /* 0x00000019001a7306 */ /* 0x000ff00000200c00 */
[----:B------:R-:W1:Y:S01]  /*0f00*/  I2F.F16 R13, R13 ;  /* 0x0000000d000d7306 */ /* 0x000e620000200c00 */
[----:B0-----:R-:W-:-:S05]  /*0f10*/  PRMT R19, R19, 0x5410, R24 ;  /* 0x0000541013137816 */ /* 0x001fca0000000018 */
[----:B------:R-:W-:Y:S01]  /*0f20*/  HFMA2 R12, R19, R10, R12 ;  /* 0x0000000a130c7231 */ /* 0x000fe2000000000c */
[----:B------:R-:W-:Y:S02]  /*0f30*/  LOP3.LUT R19, R14, 0xf, RZ, 0xc0, !PT ;  /* 0x0000000f0e137812 */ /* 0x000fe400078ec0ff */
[----:B-1----:R-:W-:Y:S02]  /*0f40*/  PRMT R24, R13, 0x5410, R26 ;  /* 0x000054100d187816 */ /* 0x002fe4000000001a */
[----:B------:R-:W-:-:S04]  /*0f50*/  SHF.R.U32.HI R26, RZ, 0x4, R14 ;  /* 0x00000004ff1a7819 */ /* 0x000fc8000001160e */
[----:B------:R-:W-:Y:S01]  /*0f60*/  LOP3.LUT R26, R26, 0xf, RZ, 0xc0, !PT ;  /* 0x0000000f1a1a7812 */ /* 0x000fe200078ec0ff */
[----:B------:R-:W-:Y:S01]  /*0f70*/  I2F.F16 R19, R19 ;  /* 0x0000001300137306 */ /* 0x000fe20000200c00 */
[----:B------:R-:W-:Y:S01]  /*0f80*/  HFMA2 R24, R24, R11, R12 ;  /* 0x0000000b18187231 */ /* 0x000fe2000000000c */
[--C-:B------:R-:W-:Y:S02]  /*0f90*/  SHF.R.U32.HI R25, RZ, 0x8, R14.reuse ;  /* 0x00000008ff197819 */ /* 0x100fe4000001160e */
[----:B------:R-:W-:-:S04]  /*0fa0*/  SHF.R.U32.HI R12, RZ, 0xc, R14 ;  /* 0x0000000cff0c7819 */ /* 0x000fc8000001160e */
[----:B------:R-:W0:Y:S01]  /*0fb0*/  I2F.F16 R26, R26 ;  /* 0x0000001a001a7306 */ /* 0x000e220000200c00 */
[----:B------:R-:W-:Y:S02]  /*0fc0*/  LOP3.LUT R25, R25, 0xf, RZ, 0xc0, !PT ;  /* 0x0000000f19197812 */ /* 0x000fe400078ec0ff */
[----:B------:R-:W-:-:S05]  /*0fd0*/  LOP3.LUT R12, R12, 0xf, RZ, 0xc0, !PT ;  /* 0x0000000f0c0c7812 */ /* 0x000fca00078ec0ff */
[----:B------:R-:W-:Y:S08]  /*0fe0*/  I2F.F16 R25, R25 ;  /* 0x0000001900197306 */ /* 0x000ff00000200c00 */
[----:B------:R-:W1:Y:S01]  /*0ff0*/  I2F.F16 R12, R12 ;  /* 0x0000000c000c7306 */ /* 0x000e620000200c00 */
[----:B0-----:R-:W-:-:S05]  /*1000*/  PRMT R13, R19, 0x5410, R26 ;  /* 0x00005410130d7816 */ /* 0x001fca000000001a */
[----:B------:R-:W-:Y:S01]  /*1010*/  HFMA2 R26, R13, R8, RZ ;  /* 0x000000080d1a7231 */ /* 0x000fe200000000ff */
[----:B------:R-:W-:Y:S02]  /*1020*/  SHF.R.U32.HI R19, RZ, 0x10, R14 ;  /* 0x00000010ff137819 */ /* 0x000fe4000001160e */
[----:B-1----:R-:W-:Y:S02]  /*1030*/  PRMT R25, R25, 0x5410, R12 ;  /* 0x0000541019197816 */ /* 0x002fe4000000000c */
[----:B------:R-:W-:-:S03]  /*1040*/  LOP3.LUT R13, R19, 0xf, RZ, 0xc0, !PT ;  /* 0x0000000f130d7812 */ /* 0x000fc600078ec0ff */
        /* <DEDUP_REMOVED lines=10> */
[----:B0-----:R-:W-:-:S02]  /*10f0*/  PRMT R12, R13, 0x5410, R26 ;  /* 0x000054100d0c7816 */ /* 0x001fc4000000001a */
[----:B------:R-:W-:-:S03]  /*1100*/  SHF.R.U32.HI R13, RZ, 0x4, R15 ;  /* 0x00000004ff0d7819 */ /* 0x000fc6000001160f */
[----:B------:R-:W-:Y:S01]  /*1110*/  HFMA2 R19, R12, R10, R19 ;  /* 0x0000000a0c137231 */ /* 0x000fe20000000013 */
[----:B------:R-:W-:Y:S02]  /*1120*/  LOP3.LUT R12, R15, 0xf, RZ, 0xc0, !PT ;  /* 0x0000000f0f0c7812 */ /* 0x000fe400078ec0ff */
[----:B------:R-:W-:Y:S02]  /*1130*/  LOP3.LUT R13, R13, 0xf, RZ, 0xc0, !PT ;  /* 0x0000000f0d0d7812 */ /* 0x000fe400078ec0ff */
[----:B-1----:R-:W-:Y:S02]  /*1140*/  PRMT R26, R14, 0x5410, R25 ;  /* 0x000054100e1a7816 */ /* 0x002fe40000000019 */
[--C-:B------:R-:W-:Y:S02]  /*1150*/  SHF.R.U32.HI R25, RZ, 0x8, R15.reuse ;  /* 0x00000008ff197819 */ /* 0x100fe4000001160f */
[----:B------:R-:W-:Y:S01]  /*1160*/  SHF.R.U32.HI R14, RZ, 0xc, R15 ;  /* 0x0000000cff0e7819 */ /* 0x000fe2000001160f */
[----:B------:R-:W-:Y:S01]  /*1170*/  I2F.F16 R12, R12 ;  /* 0x0000000c000c7306 */ /* 0x000fe20000200c00 */
[----:B------:R-:W-:-:S02]  /*1180*/  LOP3.LUT R25, R25, 0xf, RZ, 0xc0, !PT ;  /* 0x0000000f19197812 */ /* 0x000fc400078ec0ff */
[----:B------:R-:W-:-:S05]  /*1190*/  LOP3.LUT R14, R14, 0xf, RZ, 0xc0, !PT ;  /* 0x0000000f0e0e7812 */ /* 0x000fca00078ec0ff */
[----:B------:R-:W0:Y:S08]  /*11a0*/  I2F.F16 R13, R13 ;  /* 0x0000000d000d7306 */ /* 0x000e300000200c00 */
[----:B------:R-:W-:Y:S08]  /*11b0*/  I2F.F16 R25, R25 ;  /* 0x0000001900197306 */ /* 0x000ff00000200c00 */
[----:B------:R-:W1:Y:S01]  /*11c0*/  I2F.F16 R14, R14 ;  /* 0x0000000e000e7306 */ /* 0x000e620000200c00 */
[----:B0-----:R-:W-:-:S05]  /*11d0*/  PRMT R13, R12, 0x5410, R13 ;  /* 0x000054100c0d7816 */ /* 0x001fca000000000d */
[----:B------:R-:W-:Y:S01]  /*11e0*/  HFMA2 R8, R13, R8, RZ.H0_H0 ;  /* 0x000000080d087231 */ /* 0x000fe200000400ff */
[----:B------:R-:W-:Y:S02]  /*11f0*/  SHF.R.U32.HI R12, RZ, 0x14, R15 ;  /* 0x00000014ff0c7819 */ /* 0x000fe4000001160f */
[----:B-1----:R-:W-:-:S05]  /*1200*/  PRMT R25, R25, 0x5410, R14 ;  /* 0x0000541019197816 */ /* 0x002fca000000000e */
[----:B------:R-:W-:Y:S01]  /*1210*/  HFMA2 R9, R25, R9, R8 ;  /* 0x0000000919097231 */ /* 0x000fe20000000008 */
[--C-:B------:R-:W-:Y:S02]  /*1220*/  SHF.R.U32.HI R8, RZ, 0x10, R15.reuse ;  /* 0x00000010ff087819 */ /* 0x100fe4000001160f */
[----:B------:R-:W-:Y:S02]  /*1230*/  LOP3.LUT R13, R12, 0xf, RZ, 0xc0, !PT ;  /* 0x0000000f0c0d7812 */ /* 0x000fe400078ec0ff */
[----:B------:R-:W-:Y:S02]  /*1240*/  LOP3.LUT R8, R8, 0xf, RZ, 0xc0, !PT ;  /* 0x0000000f08087812 */ /* 0x000fe400078ec0ff */
[--C-:B------:R-:W-:Y:S02]  /*1250*/  SHF.R.U32.HI R27, RZ, 0x1c, R15.reuse ;  /* 0x0000001cff1b7819 */ /* 0x100fe4000001160f */
[----:B------:R-:W-:Y:S01]  /*1260*/  I2F.F16 R13, R13 ;  /* 0x0000000d000d7306 */ /* 0x000fe20000200c00 */
[----:B------:R-:W-:-:S07]  /*1270*/  SHF.R.U32.HI R15, RZ, 0x18, R15 ;  /* 0x00000018ff0f7819 */ /* 0x000fce000001160f */
[----:B------:R-:W0:Y:S01]  /*1280*/  I2F.F16 R8, R8 ;  /* 0x0000000800087306 */ /* 0x000e220000200c00 */
[----:B------:R-:W-:-:S07]  /*1290*/  LOP3.LUT R25, R15, 0xf, RZ, 0xc0, !PT ;  /* 0x0000000f0f197812 */ /* 0x000fce00078ec0ff */
[----:B------:R-:W-:Y:S08]  /*12a0*/  I2F.F16 R12, R27 ;  /* 0x0000001b000c7306 */ /* 0x000ff00000200c00 */
[----:B------:R-:W1:Y:S01]  /*12b0*/  I2F.F16 R15, R25 ;  /* 0x00000019000f7306 */ /* 0x000e620000200c00 */
[----:B0-----:R-:W-:Y:S01]  /*12c0*/  PRMT R14, R8, 0x5410, R13 ;  /* 0x00005410080e7816 */ /* 0x001fe2000000000d */
[----:B------:R-:W-:-:S04]  /*12d0*/  IMAD.U32 R13, RZ, RZ, UR13 ;  /* 0x0000000dff0d7e24 */ /* 0x000fc8000f8e00ff */
[----:B------:R-:W-:-:S04]  /*12e0*/  IMAD.WIDE R28, R13, 0x4, R28 ;  /* 0x000000040d1c7825 */ /* 0x000fc800078e021c */
[----:B------:R-:W-:Y:S01]  /*12f0*/  HFMA2 R9, R14, R10, R9 ;  /* 0x0000000a0e097231 */ /* 0x000fe20000000009 */
[----:B-1----:R-:W-:Y:S02]  /*1300*/  PRMT R8, R15, 0x5410, R12 ;  /* 0x000054100f087816 */ /* 0x002fe4000000000c */
[----:B------:R-:W3:Y:S01]  /*1310*/  LDG.E.128.CONSTANT R12, desc[UR10][R28.64] ;  /* 0x0000000a1c0c7981 */ /* 0x000ee2000c1e9d00 */
[-C--:B------:R-:W-:Y:S02]  /*1320*/  HFMA2 R26, R26, R11.reuse, R19 ;  /* 0x0000000b1a1a7231 */ /* 0x080fe40000000013 */
[----:B------:R-:W-:Y:S02]  /*1330*/  HFMA2 R19, R8, R11, R9 ;  /* 0x0000000b08137231 */ /* 0x000fe40000000009 */
[----:B--2---:R-:W-:Y:S02]  /*1340*/  @!P1 HADD2.F32 R4, -RZ, R17.H0_H0 ;  /* 0x20000011ff049230 */ /* 0x004fe40000004100 */
[----:B------:R-:W-:-:S02]  /*1350*/  HADD2.F32 R9, -RZ, R22.H0_H0 ;  /* 0x20000016ff097230 */ /* 0x000fc40000004100 */
[----:B------:R-:W-:Y:S02]  /*1360*/  HADD2.F32 R22, -RZ, R22.H1_H1 ;  /* 0x30000016ff167230 */ /* 0x000fe40000004100 */
[----:B-----5:R-:W-:-:S03]  /*1370*/  @!P1 HADD2.F32 R2, -RZ, R21.H0_H0 ;  /* 0x20000015ff029230 */ /* 0x020fc60000004100 */
[----:B------:R-:W-:-:S04]  /*1380*/  FADD R22, R9, R22 ;  /* 0x0000001609167221 */ /* 0x000fc80000000000 */
[----:B------:R-:W-:Y:S01]  /*1390*/  FFMA R21, R22, R0, R23 ;  /* 0x0000000016157223 */ /* 0x000fe20000000017 */
[--C-:B------:R-:W-:Y:S02]  /*13a0*/  HADD2.F32 R23, -RZ, R24.reuse.H0_H0 ;  /* 0x20000018ff177230 */ /* 0x100fe40000004100 */
[----:B------:R-:W-:-:S05]  /*13b0*/  HADD2.F32 R24, -RZ, R24.H1_H1 ;  /* 0x30000018ff187230 */ /* 0x000fca0000004100 */
[----:B------:R-:W-:Y:S01]  /*13c0*/  FADD R23, R23, R24 ;  /* 0x0000001817177221 */ /* 0x000fe20000000000 */
[----:B----4-:R-:W-:Y:S01]  /*13d0*/  @!P1 HADD2.F32 R3, -RZ, R20.H0_H0 ;  /* 0x20000014ff039230 */ /* 0x010fe20000004100 */
[----:B---3--:R-:W-:-:S04]  /*13e0*/  SHF.R.U32.HI R10, RZ, 0x4, R12 ;  /* 0x00000004ff0a7819 */ /* 0x008fc8000001160c */
[----:B------:R-:W-:Y:S02]  /*13f0*/  LOP3.LUT R11, R10, 0xf, RZ, 0xc0, !PT ;  /* 0x0000000f0a0b7812 */ /* 0x000fe400078ec0ff */
[--C-:B------:R-:W-:Y:S02]  /*1400*/  SHF.R.U32.HI R10, RZ, 0x8, R12.reuse ;  /* 0x00000008ff0a7819 */ /* 0x100fe4000001160c */
[----:B------:R-:W-:Y:S02]  /*1410*/  SHF.R.U32.HI R17, RZ, 0xc, R12 ;  /* 0x0000000cff117819 */ /* 0x000fe4000001160c */
[----:B------:R-:W-:Y:S02]  /*1420*/  LOP3.LUT R8, R12, 0xf, RZ, 0xc0, !PT ;  /* 0x0000000f0c087812 */ /* 0x000fe400078ec0ff */
[----:B------:R-:W-:Y:S02]  /*1430*/  LOP3.LUT R10, R10, 0xf, RZ, 0xc0, !PT ;  /* 0x0000000f0a0a7812 */ /* 0x000fe400078ec0ff */
[----:B------:R-:W-:Y:S01]  /*1440*/  LOP3.LUT R25, R17, 0xf, RZ, 0xc0, !PT ;  /* 0x0000000f11197812 */ /* 0x000fe200078ec0ff */
[----:B------:R-:W-:Y:S01]  /*1450*/  I2F.F16 R9, R11 ;  /* 0x0000000b00097306 */ /* 0x000fe20000200c00 */
[----:B------:R-:W-:-:S07]  /*1460*/  HADD2.F32 R17, -RZ, R26.H0_H0 ;  /* 0x2000001aff117230 */ /* 0x000fce0000004100 */
[----:B------:R-:W0:Y:S08]  /*1470*/  I2F.F16 R8, R8 ;  /* 0x0000000800087306 */ /* 0x000e300000200c00 */
[----:B------:R-:W-:Y:S08]  /*1480*/  I2F.F16 R10, R10 ;  /* 0x0000000a000a7306 */ /* 0x000ff00000200c00 */
[----:B------:R0:W1:Y:S01]  /*1490*/  I2F.F16 R11, R25 ;  /* 0x00000019000b7306 */ /* 0x0000620000200c00 */
[----:B------:R-:W-:Y:S01]  /*14a0*/  HADD2.F32 R26, -RZ, R26.H1_H1 ;  /* 0x3000001aff1a7230 */ /* 0x000fe20000004100 */
[----:B------:R-:W-:-:S04]  /*14b0*/  SHF.R.U32.HI R24, RZ, 0x18, R12 ;  /* 0x00000018ff187819 */ /* 0x000fc8000001160c */
[----:B------:R-:W-:Y:S01]  /*14c0*/  FADD R17, R17, R26 ;  /* 0x0000001a11117221 */ /* 0x000fe20000000000 */
[----:B------:R-:W-:Y:S02]  /*14d0*/  LOP3.LUT R26, R24, 0xf, RZ, 0xc0, !PT ;  /* 0x0000000f181a7812 */ /* 0x000fe400078ec0ff */
[----:B0-----:R-:W-:Y:S02]  /*14e0*/  PRMT R25, R8, 0x5410, R9 ;  /* 0x0000541008197816 */ /* 0x001fe40000000009 */
[----:B-1----:R-:W-:Y:S02]  /*14f0*/  PRMT R24, R10, 0x5410, R11 ;  /* 0x000054100a187816 */ /* 0x002fe4000000000b */
[----:B------:R-:W0:Y:S01]  /*1500*/  LDS.128 R8, [UR6+0x10] ;  /* 0x00001006ff087984 */ /* 0x000e220008000c00 */
[--C-:B------:R-:W-:Y:S02]  /*1510*/  SHF.R.U32.HI R22, RZ, 0x10, R12.reuse ;  /* 0x00000010ff167819 */ /* 0x100fe4000001160c */
[----:B------:R-:W-:-:S02]  /*1520*/  SHF.R.U32.HI R20, RZ, 0x1c, R12 ;  /* 0x0000001cff147819 */ /* 0x000fc4000001160c */
[----:B------:R-:W-:Y:S02]  /*1530*/  SHF.R.U32.HI R12, RZ, 0x14, R12 ;  /* 0x00000014ff0c7819 */ /* 0x000fe4000001160c */
[----:B------:R-:W-:Y:S02]  /*1540*/  LOP3.LUT R22, R22, 0xf, RZ, 0xc0, !PT ;  /* 0x0000000f16167812 */ /* 0x000fe400078ec0ff */
[----:B------:R-:W-:Y:S01]  /*1550*/  LOP3.LUT R12, R12, 0xf, RZ, 0xc0, !PT ;  /* 0x0000000f0c0c7812 */ /* 0x000fe200078ec0ff */
[----:B------:R-:W-:Y:S08]  /*1560*/  I2F.F16 R20, R20 ;  /* 0x0000001400147306 */ /* 0x000ff00000200c00 */
[----:B------:R-:W-:Y:S08]  /*1570*/  I2F.F16 R22, R22 ;  /* 0x0000001600167306 */ /* 0x000ff00000200c00 */
[----:B------:R1:W2:Y:S08]  /*1580*/  I2F.F16 R27, R12 ;  /* 0x0000000c001b7306 */ /* 0x0002b00000200c00 */
[----:B------:R-:W3:Y:S01]  /*1590*/  I2F.F16 R26, R26 ;  /* 0x0000001a001a7306 */ /* 0x000ee20000200c00 */
[----:B0-----:R-:W-:Y:S01]  /*15a0*/  HFMA2 R25, R25, R8, RZ ;  /* 0x0000000819197231 */ /* 0x001fe200000000ff */
[----:B-1----:R-:W-:-:S02]  /*15b0*/  SHF.R.U32.HI R12, RZ, 0x4, R13 ;  /* 0x00000004ff0c7819 */ /* 0x002fc4000001160d */
[----:B--2---:R-:W-:Y:S02]  /*15c0*/  PRMT R27, R22, 0x5410, R27 ;  /* 0x00005410161b7816 */ /* 0x004fe4000000001b */
[----:B------:R-:W-:Y:S01]  /*15d0*/  LOP3.LUT R22, R13, 0xf, RZ, 0xc0, !PT ;  /* 0x0000000f0d167812 */ /* 0x000fe200078ec0ff */
[----:B------:R-:W-:Y:S01]  /*15e0*/  HFMA2 R24, R24, R9, R25 ;  /* 0x0000000918187231 */ /* 0x000fe20000000019 */
[----:B------:R-:W-:Y:S02]  /*15f0*/  LOP3.LUT R25, R12, 0xf, RZ, 0xc0, !PT ;  /* 0x0000000f0c197812 */ /* 0x000fe400078ec0ff */
[--C-:B------:R-:W-:Y:S02]  /*1600*/  SHF.R.U32.HI R12, RZ, 0x8, R13.reuse ;  /* 0x00000008ff0c7819 */ /* 0x100fe4000001160d */
[----:B---3--:R-:W-:Y:S02]  /*1610*/  PRMT R20, R26, 0x5410, R20 ;  /* 0x000054101a147816 */ /* 0x008fe40000000014 */
[----:B------:R-:W-:Y:S01]  /*1620*/  SHF.R.U32.HI R26, RZ, 0xc, R13 ;  /* 0x0000000cff1a7819 */ /* 0x000fe2000001160d */
[----:B------:R-:W-:Y:S01]  /*1630*/  I2F.F16 R22, R22 ;  /* 0x0000001600167306 */ /* 0x000fe20000200c00 */
[----:B------:R-:W-:-:S02]  /*1640*/  LOP3.LUT R12, R12, 0xf, RZ, 0xc0, !PT ;  /* 0x0000000f0c0c7812 */ /* 0x000fc400078ec0ff */
[----:B------:R-:W-:Y:S01]  /*1650*/  LOP3.LUT R26, R26, 0xf, RZ, 0xc0, !PT ;  /* 0x0000000f1a1a7812 */ /* 0x000fe200078ec0ff */
[----:B------:R-:W-:-:S04]  /*1660*/  HFMA2 R24, R27, R10, R24 ;  /* 0x0000000a1b187231 */ /* 0x000fc80000000018 */
[----:B------:R-:W0:Y:S08]  /*1670*/  I2F.F16 R25, R25 ;  /* 0x0000001900197306 */ /* 0x000e300000200c00 */
[----:B------:R-:W-:Y:S08]  /*1680*/  I2F.F16 R12, R12 ;  /* 0x0000000c000c7306 */ /* 0x000ff00000200c00 */
[----:B------:R-:W1:Y:S01]  /*1690*/  I2F.F16 R27, R26 ;  /* 0x0000001a001b7306 */ /* 0x000e620000200c00 */
[----:B0-----:R-:W-:-:S05]  /*16a0*/  PRMT R25, R22, 0x5410, R25 ;  /* 0x0000541016197816 */ /* 0x001fca0000000019 */
[----:B------:R-:W-:Y:S01]  /*16b0*/  HFMA2 R22, R25, R8, RZ.H0_H0 ;  /* 0x0000000819167231 */ /* 0x000fe200000400ff */
[----:B------:R-:W-:Y:S02]  /*16c0*/  SHF.R.U32.HI R25, RZ, 0x10, R13 ;  /* 0x00000010ff197819 */ /* 0x000fe4000001160d */
[----:B-1----:R-:W-:Y:S02]  /*16d0*/  PRMT R27, R12, 0x5410, R27 ;  /* 0x000054100c1b7816 */ /* 0x002fe4000000001b */
[----:B------:R-:W-:-:S03]  /*16e0*/  LOP3.LUT R25, R25, 0xf, RZ, 0xc0, !PT ;  /* 0x0000000f19197812 */ /* 0x000fc600078ec0ff */
[----:B------:R-:W-:Y:S01]  /*16f0*/  HFMA2 R22, R27, R9, R22 ;  /* 0x000000091b167231 */ /* 0x000fe20000000016 */
[----:B------:R-:W-:-:S04]  /*1700*/  SHF.R.U32.HI R27, RZ, 0x14, R13 ;  /* 0x00000014ff1b7819 */ /* 0x000fc8000001160d */
[----:B------:R-:W-:Y:S01]  /*1710*/  LOP3.LUT R27, R27, 0xf, RZ, 0xc0, !PT ;  /* 0x0000000f1b1b7812 */ /* 0x000fe200078ec0ff */
[----:B------:R-:W-:Y:S08]  /*1720*/  I2F.F16 R25, R25 ;  /* 0x0000001900197306 */ /* 0x000ff00000200c00 */
[----:B------:R0:W1:Y:S01]  /*1730*/  I2F.F16 R12, R27 ;  /* 0x0000001b000c7306 */ /* 0x0000620000200c00 */
[----:B------:R-:W-:-:S02]  /*1740*/  LOP3.LUT R26, R14, 0xf, RZ, 0xc0, !PT ;  /* 0x0000000f0e1a7812 */ /* 0x000fc400078ec0ff */
[----:B0-----:R-:W-:Y:S02]  /*1750*/  SHF.R.U32.HI R27, RZ, 0x4, R14 ;  /* 0x00000004ff1b7819 */ /* 0x001fe4000001160e */
[----:B-1----:R-:W-:Y:S02]  /*1760*/  PRMT R25, R25, 0x5410, R12 ;  /* 0x0000541019197816 */ /* 0x002fe4000000000c */
[--C-:B------:R-:W-:Y:S02]  /*1770*/  SHF.R.U32.HI R12, RZ, 0x1c, R13.reuse ;  /* 0x0000001cff0c7819 */ /* 0x100fe4000001160d */
[----:B------:R-:W-:Y:S02]  /*1780*/  SHF.R.U32.HI R13, RZ, 0x18, R13 ;  /* 0x00000018ff0d7819 */ /* 0x000fe4000001160d */
[----:B------:R-:W-:Y:S02]  /*1790*/  LOP3.LUT R27, R27, 0xf, RZ, 0xc0, !PT ;  /* 0x0000000f1b1b7812 */ /* 0x000fe400078ec0ff */
[----:B------:R-:W-:Y:S01]  /*17a0*/  LOP3.LUT R13, R13, 0xf, RZ, 0xc0, !PT ;  /* 0x0000000f0d0d7812 */ /* 0x000fe200078ec0ff */
[----:B------:R-:W-:Y:S08]  /*17b0*/  I2F.F16 R12, R12 ;  /* 0x0000000c000c7306 */ /* 0x000ff00000200c00 */
[----:B------:R-:W0:Y:S08]  /*17c0*/  I2F.F16 R13, R13 ;  /* 0x0000000d000d7306 */ /* 0x000e300000200c00 */
[----:B------:R-:W-:Y:S08]  /*17d0*/  I2F.F16 R26, R26 ;  /* 0x0000001a001a7306 */ /* 0x000ff00000200c00 */
[----:B------:R-:W1:Y:S01]  /*17e0*/  I2F.F16 R27, R27 ;  /* 0x0000001b001b7306 */ /* 0x000e620000200c00 */
[----:B------:R-:W-:Y:S01]  /*17f0*/  HFMA2 R22, R25, R10, R22 ;  /* 0x0000000a19167231 */ /* 0x000fe20000000016 */
[----:B0-----:R-:W-:-:S02]  /*1800*/  PRMT R25, R13, 0x5410, R12 ;  /* 0x000054100d197816 */ /* 0x001fc4000000000c */
[----:B------:R-:W-:-:S04]  /*1810*/  SHF.R.U32.HI R12, RZ, 0x8, R14 ;  /* 0x00000008ff0c7819 */ /* 0x000fc8000001160e */
[----:B------:R-:W-:Y:S02]  /*1820*/  LOP3.LUT R12, R12, 0xf, RZ, 0xc0, !PT ;  /* 0x0000000f0c0c7812 */ /* 0x000fe400078ec0ff */
[----:B-1----:R-:W-:Y:S02]  /*1830*/  PRMT R13, R26, 0x5410, R27 ;  /* 0x000054101a0d7816 */ /* 0x002fe4000000001b */
[----:B------:R-:W-:-:S04]  /*1840*/  SHF.R.U32.HI R26, RZ, 0xc, R14 ;  /* 0x0000000cff1a7819 */ /* 0x000fc8000001160e */
[----:B------:R-:W-:Y:S01]  /*1850*/  LOP3.LUT R27, R26, 0xf, RZ, 0xc0, !PT ;  /* 0x0000000f1a1b7812 */ /* 0x000fe200078ec0ff */
[----:B------:R-:W-:Y:S01]  /*1860*/  I2F.F16 R12, R12 ;  /* 0x0000000c000c7306 */ /* 0x000fe20000200c00 */
[----:B------:R-:W-:-:S07]  /*1870*/  HFMA2 R26, R13, R8, RZ ;  /* 0x000000080d1a7231 */ /* 0x000fce00000000ff */
[----:B------:R-:W0:Y:S01]  /*1880*/  I2F.F16 R27, R27 ;  /* 0x0000001b001b7306 */ /* 0x000e220000200c00 */
[----:B------:R-:W-:-:S04]  /*1890*/  SHF.R.U32.HI R13, RZ, 0x10, R14 ;  /* 0x00000010ff0d7819 */ /* 0x000fc8000001160e */
[----:B------:R-:W-:Y:S02]  /*18a0*/  LOP3.LUT R13, R13, 0xf, RZ, 0xc0, !PT ;  /* 0x0000000f0d0d7812 */ /* 0x000fe400078ec0ff */
[----:B0-----:R-:W-:Y:S02]  /*18b0*/  PRMT R27, R12, 0x5410, R27 ;  /* 0x000054100c1b7816 */ /* 0x001fe4000000001b */
[----:B------:R0:W-:Y:S02]  /*18c0*/  I2F.F16 R12, R13 ;  /* 0x0000000d000c7306 */ /* 0x0001e40000200c00 */
[----:B0-----:R-:W-:-:S04]  /*18d0*/  SHF.R.U32.HI R13, RZ, 0x14, R14 ;  /* 0x00000014ff0d7819 */ /* 0x001fc8000001160e */
[----:B------:R-:W-:-:S06]  /*18e0*/  LOP3.LUT R13, R13, 0xf, RZ, 0xc0, !PT ;  /* 0x0000000f0d0d7812 */ /* 0x000fcc00078ec0ff */
[----:B------:R-:W0:Y:S01]  /*18f0*/  I2F.F16 R13, R13 ;  /* 0x0000000d000d7306 */ /* 0x000e220000200c00 */
[----:B------:R-:W-:Y:S01]  /*1900*/  HFMA2 R26, R27, R9, R26 ;  /* 0x000000091b1a7231 */ /* 0x000fe2000000001a */
[--C-:B------:R-:W-:Y:S02]  /*1910*/  SHF.R.U32.HI R27, RZ, 0x1c, R14.reuse ;  /* 0x0000001cff1b7819 */ /* 0x100fe4000001160e */
[----:B------:R-:W-:Y:S02]  /*1920*/  SHF.R.U32.HI R14, RZ, 0x18, R14 ;  /* 0x00000018ff0e7819 */ /* 0x000fe4000001160e */
[----:B0-----:R-:W-:-:S05]  /*1930*/  PRMT R13, R12, 0x5410, R13 ;  /* 0x000054100c0d7816 */ /* 0x001fca000000000d */
[----:B------:R-:W-:Y:S01]  /*1940*/  HFMA2 R26, R13, R10, R26 ;  /* 0x0000000a0d1a7231 */ /* 0x000fe2000000001a */
[----:B------:R-:W-:Y:S02]  /*1950*/  SHF.R.U32.HI R13, RZ, 0x4, R15 ;  /* 0x00000004ff0d7819 */ /* 0x000fe4000001160f */
[----:B------:R-:W-:Y:S02]  /*1960*/  LOP3.LUT R14, R14, 0xf, RZ, 0xc0, !PT ;  /* 0x0000000f0e0e7812 */ /* 0x000fe400078ec0ff */
[----:B------:R-:W-:Y:S02]  /*1970*/  LOP3.LUT R12, R15, 0xf, RZ, 0xc0, !PT ;  /* 0x0000000f0f0c7812 */ /* 0x000fe400078ec0ff */
[----:B------:R-:W-:Y:S01]  /*1980*/  LOP3.LUT R13, R13, 0xf, RZ, 0xc0, !PT ;  /* 0x0000000f0d0d7812 */ /* 0x000fe200078ec0ff */
[----:B------:R-:W-:Y:S08]  /*1990*/  I2F.F16 R27, R27 ;  /* 0x0000001b001b7306 */ /* 0x000ff00000200c00 */
[----:B------:R-:W0:Y:S08]  /*19a0*/  I2F.F16 R14, R14 ;  /* 0x0000000e000e7306 */ /* 0x000e300000200c00 */
[----:B------:R-:W-:Y:S08]  /*19b0*/  I2F.F16 R12, R12 ;  /* 0x0000000c000c7306 */ /* 0x000ff00000200c00 */
[----:B------:R-:W1:Y:S01]  /*19c0*/  I2F.F16 R13, R13 ;  /* 0x0000000d000d7306 */ /* 0x000e620000200c00 */
[----:B0-----:R-:W-:-:S02]  /*19d0*/  PRMT R27, R14, 0x5410, R27 ;  /* 0x000054100e1b7816 */ /* 0x001fc4000000001b */
[----:B------:R-:W-:-:S04]  /*19e0*/  SHF.R.U32.HI R14, RZ, 0xc, R15 ;  /* 0x0000000cff0e7819 */ /* 0x000fc8000001160f */
[----:B------:R-:W-:Y:S02]  /*19f0*/  LOP3.LUT R14, R14, 0xf, RZ, 0xc0, !PT ;  /* 0x0000000f0e0e7812 */ /* 0x000fe400078ec0ff */
[----:B-1----:R-:W-:Y:S02]  /*1a00*/  PRMT R13, R12, 0x5410, R13 ;  /* 0x000054100c0d7816 */ /* 0x002fe4000000000d */
[----:B------:R-:W-:-:S04]  /*1a10*/  SHF.R.U32.HI R12, RZ, 0x8, R15 ;  /* 0x00000008ff0c7819 */ /* 0x000fc8000001160f */
[----:B------:R-:W-:Y:S01]  /*1a20*/  LOP3.LUT R12, R12, 0xf, RZ, 0xc0, !PT ;  /* 0x0000000f0c0c7812 */ /* 0x000fe200078ec0ff */
[----:B------:R-:W-:Y:S08]  /*1a30*/  I2F.F16 R14, R14 ;  /* 0x0000000e000e7306 */ /* 0x000ff00000200c00 */
[----:B------:R-:W0:Y:S01]  /*1a40*/  I2F.F16 R12, R12 ;  /* 0x0000000c000c7306 */ /* 0x000e220000200c00 */
[----:B------:R-:W-:Y:S01]  /*1a50*/  HFMA2 R8, R13, R8, RZ.H0_H0 ;  /* 0x000000080d087231 */ /* 0x000fe200000400ff */
[----:B0-----:R-:W-:-:S05]  /*1a60*/  PRMT R13, R12, 0x5410, R14 ;  /* 0x000054100c0d7816 */ /* 0x001fca000000000e */
[----:B------:R-:W-:Y:S01]  /*1a70*/  HFMA2 R8, R13, R9, R8 ;  /* 0x000000090d087231 */ /* 0x000fe20000000008 */
[----:B------:R-:W-:-:S04]  /*1a80*/  SHF.R.U32.HI R9, RZ, 0x10, R15 ;  /* 0x00000010ff097819 */ /* 0x000fc8000001160f */
[----:B------:R-:W-:Y:S02]  /*1a90*/  LOP3.LUT R13, R9, 0xf, RZ, 0xc0, !PT ;  /* 0x0000000f090d7812 */ /* 0x000fe400078ec0ff */
[----:B------:R-:W-:-:S04]  /*1aa0*/  SHF.R.U32.HI R9, RZ, 0x14, R15 ;  /* 0x00000014ff097819 */ /* 0x000fc8000001160f */
[----:B------:R-:W-:Y:S01]  /*1ab0*/  LOP3.LUT R9, R9, 0xf, RZ, 0xc0, !PT ;  /* 0x0000000f09097812 */ /* 0x000fe200078ec0ff */
[----:B------:R-:W-:Y:S08]  /*1ac0*/  I2F.F16 R13, R13 ;  /* 0x0000000d000d7306 */ /* 0x000ff00000200c00 */
[----:B------:R0:W1:Y:S02]  /*1ad0*/  I2F.F16 R12, R9 ;  /* 0x00000009000c7306 */ /* 0x0000640000200c00 */
[----:B0-----:R-:W-:-:S02]  /*1ae0*/  SHF.R.U32.HI R9, RZ, 0x1c, R15 ;  /* 0x0000001cff097819 */ /* 0x001fc4000001160f */
[----:B-1----:R-:W-:Y:S02]  /*1af0*/  PRMT R13, R13, 0x5410, R12 ;  /* 0x000054100d0d7816 */ /* 0x002fe4000000000c */
[----:B------:R-:W-:-:S03]  /*1b00*/  SHF.R.U32.HI R15, RZ, 0x18, R15 ;  /* 0x00000018ff0f7819 */ /* 0x000fc6000001160f */
[----:B------:R-:W-:Y:S02]  /*1b10*/  HFMA2 R10, R13, R10, R8 ;  /* 0x0000000a0d0a7231 */ /* 0x000fe40000000008 */
[----:B------:R-:W-:Y:S01]  /*1b20*/  IMAD.U32 R13, RZ, RZ, UR13 ;  /* 0x0000000dff0d7e24 */ /* 0x000fe2000f8e00ff */
[----:B------:R-:W-:-:S03]  /*1b30*/  LOP3.LUT R15, R15, 0xf, RZ, 0xc0, !PT ;  /* 0x0000000f0f0f7812 */ /* 0x000fc600078ec0ff */
[----:B------:R-:W-:Y:S01]  /*1b40*/  IMAD.WIDE R28, R13, 0x4, R28 ;  /* 0x000000040d1c7825 */ /* 0x000fe200078e021c */
[----:B------:R0:W-:Y:S04]  /*1b50*/  I2F.F16 R8, R15 ;  /* 0x0000000f00087306 */ /* 0x0001e80000200c00 */
[----:B0-----:R-:W2:Y:S04]  /*1b60*/  LDG.E.128.CONSTANT R12, desc[UR10][R28.64] ;  /* 0x0000000a1c0c7981 */ /* 0x001ea8000c1e9d00 */
[----:B------:R-:W0:Y:S01]  /*1b70*/  I2F.F16 R9, R9 ;  /* 0x0000000900097306 */ /* 0x000e220000200c00 */
[----:B------:R-:W-:-:S02]  /*1b80*/  HFMA2 R24, R20, R11, R24 ;  /* 0x0000000b14187231 */ /* 0x000fc40000000018 */
[----:B------:R-:W-:Y:S01]  /*1b90*/  FFMA R17, R17, R4, R18 ;  /* 0x0000000411117223 */ /* 0x000fe20000000012 */
[-C--:B------:R-:W-:Y:S02]  /*1ba0*/  HFMA2 R26, R27, R11.reuse, R26 ;  /* 0x0000000b1b1a7231 */ /* 0x080fe4000000001a */
[----:B------:R-:W-:Y:S01]  /*1bb0*/  HFMA2 R22, R25, R11, R22 ;  /* 0x0000000b19167231 */ /* 0x000fe20000000016 */
[----:B0-----:R-:W-:-:S05]  /*1bc0*/  PRMT R9, R8, 0x5410, R9 ;  /* 0x0000541008097816 */ /* 0x001fca0000000009 */
[----:B------:R-:W-:Y:S02]  /*1bd0*/  HFMA2 R20, R9, R11, R10 ;  /* 0x0000000b09147231 */ /* 0x000fe4000000000a */
[--C-:B------:R-:W-:Y:S02]  /*1be0*/  HADD2.F32 R11, -RZ, R24.reuse.H0_H0 ;  /* 0x20000018ff0b7230 */ /* 0x100fe40000004100 */
[----:B------:R-:W-:Y:S02]  /*1bf0*/  HADD2.F32 R24, -RZ, R24.H1_H1 ;  /* 0x30000018ff187230 */ /* 0x000fe40000004100 */
[--C-:B------:R-:W-:Y:S02]  /*1c00*/  HADD2.F32 R10, -RZ, R19.reuse.H0_H0 ;  /* 0x20000013ff0a7230 */ /* 0x100fe40000004100 */
[----:B------:R-:W-:Y:S02]  /*1c10*/  HADD2.F32 R19, -RZ, R19.H1_H1 ;  /* 0x30000013ff137230 */ /* 0x000fe40000004100 */
[----:B------:R-:W-:Y:S01]  /*1c20*/  FADD R24, R11, R24 ;  /* 0x000000180b187221 */ /* 0x000fe20000000000 */
[----:B------:R-:W-:-:S02]  /*1c30*/  HADD2.F32 R25, -RZ, R26.H1_H1 ;  /* 0x3000001aff197230 */ /* 0x000fc40000004100 */
[----:B------:R-:W-:Y:S01]  /*1c40*/  FFMA R16, R23, R3, R16 ;  /* 0x0000000317107223 */ /* 0x000fe20000000010 */
[----:B------:R-:W-:-:S04]  /*1c50*/  FADD R10, R10, R19 ;  /* 0x000000130a0a7221 */ /* 0x000fc80000000000 */
[----:B------:R-:W-:Y:S01]  /*1c60*/  FFMA R7, R10, R2, R7 ;  /* 0x000000020a077223 */ /* 0x000fe20000000007 */
[----:B------:R-:W-:Y:S01]  /*1c70*/  FFMA R21, R24, R0, R21 ;  /* 0x0000000018157223 */ /* 0x000fe20000000015 */
[----:B--2---:R-:W-:-:S04]  /*1c80*/  SHF.R.U32.HI R18, RZ, 0x4, R12 ;  /* 0x00000004ff127819 */ /* 0x004fc8000001160c */
[----:B------:R-:W-:-:S04]  /*1c90*/  LOP3.LUT R18, R18, 0xf, RZ, 0xc0, !PT ;  /* 0x0000000f12127812 */ /* 0x000fc800078ec0ff */
[----:B------:R0:W-:Y:S01]  /*1ca0*/  I2F.F16 R11, R18 ;  /* 0x00000012000b7306 */ /* 0x0001e20000200c00 */
[--C-:B------:R-:W-:Y:S02]  /*1cb0*/  SHF.R.U32.HI R19, RZ, 0x8, R12.reuse ;  /* 0x00000008ff137819 */ /* 0x100fe4000001160c */
[----:B------:R-:W-:Y:S01]  /*1cc0*/  SHF.R.U32.HI R23, RZ, 0xc, R12 ;  /* 0x0000000cff177819 */ /* 0x000fe2000001160c */
[----:B0-----:R-:W-:Y:S01]  /*1cd0*/  HADD2.F32 R18, -RZ, R26.H0_H0 ;  /* 0x2000001aff127230 */ /* 0x001fe20000004100 */
[----:B------:R-:W-:-:S04]  /*1ce0*/  LOP3.LUT R8, R12, 0xf, RZ, 0xc0, !PT ;  /* 0x0000000f0c087812 */ /* 0x000fc800078ec0ff */
[----:B------:R-:W-:Y:S01]  /*1cf0*/  FADD R18, R18, R25 ;  /* 0x0000001912127221 */ /* 0x000fe20000000000 */
[--C-:B------:R-:W-:Y:S02]  /*1d00*/  SHF.R.U32.HI R25, RZ, 0x18, R12.reuse ;  /* 0x00000018ff197819 */ /* 0x100fe4000001160c */
[----:B------:R-:W-:Y:S02]  /*1d10*/  SHF.R.U32.HI R9, RZ, 0x1c, R12 ;  /* 0x0000001cff097819 */ /* 0x000fe4000001160c */
[----:B------:R-:W-:Y:S02]  /*1d20*/  LOP3.LUT R10, R19, 0xf, RZ, 0xc0, !PT ;  /* 0x0000000f130a7812 */ /* 0x000fe400078ec0ff */
[----:B------:R-:W-:Y:S02]  /*1d30*/  LOP3.LUT R23, R23, 0xf, RZ, 0xc0, !PT ;  /* 0x0000000f17177812 */ /* 0x000fe400078ec0ff */
[----:B------:R-:W-:Y:S01]  /*1d40*/  LOP3.LUT R25, R25, 0xf, RZ, 0xc0, !PT ;  /* 0x0000000f19197812 */ /* 0x000fe200078ec0ff */
[--C-:B------:R-:W-:Y:S01]  /*1d50*/  HADD2.F32 R19, -RZ, R22.reuse.H0_H0 ;  /* 0x20000016ff137230 */ /* 0x100fe20000004100 */
[----:B------:R-:W0:Y:S01]  /*1d60*/  I2F.F16 R8, R8 ;  /* 0x0000000800087306 */ /* 0x000e220000200c00 */
[----:B------:R-:W-:-:S07]  /*1d70*/  HADD2.F32 R22, -RZ, R22.H1_H1 ;  /* 0x30000016ff167230 */ /* 0x000fce0000004100 */
[----:B------:R-:W-:Y:S01]  /*1d80*/  I2F.F16 R9, R9 ;  /* 0x0000000900097306 */ /* 0x000fe20000200c00 */
[----:B------:R-:W-:Y:S01]  /*1d90*/  FADD R19, R19, R22 ;  /* 0x0000001613137221 */ /* 0x000fe20000000000 */
[----:B------:R-:W-:-:S06]  /*1da0*/  SHF.R.U32.HI R22, RZ, 0x10, R12 ;  /* 0x00000010ff167819 */ /* 0x000fcc000001160c */
[----:B------:R-:W-:Y:S01]  /*1db0*/  I2F.F16 R10, R10 ;  /* 0x0000000a000a7306 */ /* 0x000fe20000200c00 */
[----:B------:R-:W-:-:S07]  /*1dc0*/  SHF.R.U32.HI R12, RZ, 0x14, R12 ;  /* 0x00000014ff0c7819 */ /* 0x000fce000001160c */
[----:B------:R-:W-:Y:S08]  /*1dd0*/  I2F.F16 R23, R23 ;  /* 0x0000001700177306 */ /* 0x000ff00000200c00 */
[----:B------:R0:W1:Y:S01]  /*1de0*/  I2F.F16 R26, R25 ;  /* 0x00000019001a7306 */ /* 0x0000620000200c00 */
[----:B------:R-:W-:Y:S02]  /*1df0*/  LOP3.LUT R22, R22, 0xf, RZ, 0xc0, !PT ;  /* 0x0000000f16167812 */ /* 0x000fe400078ec0ff */
[----:B------:R-:W-:-:S05]  /*1e00*/  LOP3.LUT R12, R12, 0xf, RZ, 0xc0, !PT ;  /* 0x0000000f0c0c7812 */ /* 0x000fca00078ec0ff */
[----:B------:R1:W-:Y:S01]  /*1e10*/  I2F.F16 R24, R22 ;  /* 0x0000001600187306 */ /* 0x0003e20000200c00 */
[----:B0-----:R-:W-:-:S07]  /*1e20*/  PRMT R25, R8, 0x5410, R11 ;  /* 0x0000541008197816 */ /* 0x001fce000000000b */
[----:B------:R0:W2:Y:S01]  /*1e30*/  I2F.F16 R27, R12 ;  /* 0x0000000c001b7306 */ /* 0x0000a20000200c00 */
[----:B-1----:R-:W-:Y:S02]  /*1e40*/  PRMT R22, R26, 0x5410, R9 ;  /* 0x000054101a167816 */ /* 0x002fe40000000009 */
[----:B0-----:R-:W-:Y:S02]  /*1e50*/  PRMT R12, R10, 0x5410, R23 ;  /* 0x000054100a0c7816 */ /* 0x001fe40000000017 */
[----:B------:R-:W0:Y:S01]  /*1e60*/  LDS.128 R8, [UR6+0x20] ;  /* 0x00002006ff087984 */ /* 0x000e220008000c00 */
[----:B--2---:R-:W-:Y:S02]  /*1e70*/  PRMT R24, R24, 0x5410, R27 ;  /* 0x0000541018187816 */ /* 0x004fe4000000001b */
[----:B------:R-:W-:-:S04]  /*1e80*/  SHF.R.U32.HI R26, RZ, 0xc, R13 ;  /* 0x0000000cff1a7819 */ /* 0x000fc8000001160d */
[----:B------:R-:W-:Y:S01]  /*1e90*/  LOP3.LUT R26, R26, 0xf, RZ, 0xc0, !PT ;  /* 0x0000000f1a1a7812 */ /* 0x000fe200078ec0ff */
[----:B0-----:R-:W-:-:S04]  /*1ea0*/  HFMA2 R23, R25, R8, RZ ;  /* 0x0000000819177231 */ /* 0x001fc800000000ff */
[----:B------:R-:W-:Y:S01]  /*1eb0*/  HFMA2 R23, R12, R9, R23 ;  /* 0x000000090c177231 */ /* 0x000fe20000000017 */
[----:B------:R-:W-:-:S04]  /*1ec0*/  SHF.R.U32.HI R12, RZ, 0x4, R13 ;  /* 0x00000004ff0c7819 */ /* 0x000fc8000001160d */
[----:B------:R-:W-:Y:S01]  /*1ed0*/  LOP3.LUT R25, R12, 0xf, RZ, 0xc0, !PT ;  /* 0x0000000f0c197812 */ /* 0x000fe200078ec0ff */
[----:B------:R-:W-:Y:S01]  /*1ee0*/  HFMA2 R23, R24, R10, R23 ;  /* 0x0000000a18177231 */ /* 0x000fe20000000017 */
[----:B------:R-:W-:Y:S02]  /*1ef0*/  LOP3.LUT R24, R13, 0xf, RZ, 0xc0, !PT ;  /* 0x0000000f0d187812 */ /* 0x000fe400078ec0ff */
[----:B------:R-:W-:Y:S02]  /*1f00*/  SHF.R.U32.HI R12, RZ, 0x8, R13 ;  /* 0x00000008ff0c7819 */ /* 0x000fe4000001160d */
[----:B------:R-:W-:Y:S02]  /*1f10*/  I2F.F16 R25, R25 ;  /* 0x0000001900197306 */ /* 0x000fe40000200c00 */
[----:B------:R-:W-:-:S06]  /*1f20*/  LOP3.LUT R12, R12, 0xf, RZ, 0xc0, !PT ;  /* 0x0000000f0c0c7812 */ /* 0x000fcc00078ec0ff */
        /* <DEDUP_REMOVED lines=12> */
[----:B------:R-:W0:Y:S01]  /*1ff0*/  I2F.F16 R12, R27 ;  /* 0x0000001b000c7306 */ /* 0x000e220000200c00 */
[----:B------:R-:W-:-:S04]  /*2000*/  SHF.R.U32.HI R26, RZ, 0x4, R14 ;  /* 0x00000004ff1a7819 */ /* 0x000fc8000001160e */
[----:B------:R-:W-:Y:S02]  /*2010*/  LOP3.LUT R26, R26, 0xf, RZ, 0xc0, !PT ;  /* 0x0000000f1a1a7812 */ /* 0x000fe400078ec0ff */
[----:B0-----:R-:W-:Y:S02]  /*2020*/  PRMT R25, R25, 0x5410, R12 ;  /* 0x0000541019197816 */ /* 0x001fe4000000000c */
[--C-:B------:R-:W-:Y:S02]  /*2030*/  SHF.R.U32.HI R12, RZ, 0x1c, R13.reuse ;  /* 0x0000001cff0c7819 */ /* 0x100fe4000001160d */
[----:B------:R-:W-:Y:S01]  /*2040*/  SHF.R.U32.HI R13, RZ, 0x18, R13 ;  /* 0x00000018ff0d7819 */ /* 0x000fe2000001160d */
[----:B------:R-:W-:Y:S01]  /*2050*/  HFMA2 R24, R25, R10, R24 ;  /* 0x0000000a19187231 */ /* 0x000fe20000000018 */
        /* <DEDUP_REMOVED lines=14> */
[----:B------:R-:W-:Y:S01]  /*2140*/  HFMA2 R13, R13, R8, RZ ;  /* 0x000000080d0d7231 */ /* 0x000fe200000000ff */
[----:B0-----:R-:W-:-:S05]  /*2150*/  PRMT R12, R12, 0x5410, R25 ;  /* 0x000054100c0c7816 */ /* 0x001fca0000000019 */
[----:B------:R-:W-:Y:S01]  /*2160*/  HFMA2 R25, R12, R9, R13 ;  /* 0x000000090c197231 */ /* 0x000fe2000000000d */
[----:B------:R-:W-:-:S04]  /*2170*/  SHF.R.U32.HI R13, RZ, 0x10, R14 ;  /* 0x00000010ff0d7819 */ /* 0x000fc8000001160e */
[----:B------:R-:W-:-:S04]  /*2180*/  LOP3.LUT R13, R13, 0xf, RZ, 0xc0, !PT ;  /* 0x0000000f0d0d7812 */ /* 0x000fc800078ec0ff */
[----:B------:R0:W-:Y:S02]  /*2190*/  I2F.F16 R12, R13 ;  /* 0x0000000d000c7306 */ /* 0x0001e40000200c00 */
[----:B0-----:R-:W-:-:S04]  /*21a0*/  SHF.R.U32.HI R13, RZ, 0x14, R14 ;  /* 0x00000014ff0d7819 */ /* 0x001fc8000001160e */
[----:B------:R-:W-:-:S06]  /*21b0*/  LOP3.LUT R13, R13, 0xf, RZ, 0xc0, !PT ;  /* 0x0000000f0d0d7812 */ /* 0x000fcc00078ec0ff */
[----:B------:R-:W0:Y:S01]  /*21c0*/  I2F.F16 R13, R13 ;  /* 0x0000000d000d7306 */ /* 0x000e220000200c00 */
[--C-:B------:R-:W-:Y:S02]  /*21d0*/  SHF.R.U32.HI R26, RZ, 0x1c, R14.reuse ;  /* 0x0000001cff1a7819 */ /* 0x100fe4000001160e */
[----:B------:R-:W-:-:S04]  /*21e0*/  SHF.R.U32.HI R14, RZ, 0x18, R14 ;  /* 0x00000018ff0e7819 */ /* 0x000fc8000001160e */
[----:B------:R-:W-:Y:S02]  /*21f0*/  LOP3.LUT R14, R14, 0xf, RZ, 0xc0, !PT ;  /* 0x0000000f0e0e7812 */ /* 0x000fe400078ec0ff */
[----:B0-----:R-:W-:Y:S02]  /*2200*/  PRMT R12, R12, 0x5410, R13 ;  /* 0x000054100c0c7816 */ /* 0x001fe4000000000d */
[----:B------:R-:W-:-:S03]  /*2210*/  SHF.R.U32.HI R13, RZ, 0x4, R15 ;  /* 0x00000004ff0d7819 */ /* 0x000fc6000001160f */
        /* <DEDUP_REMOVED lines=44> */
[----:B------:R-:W-:-:S02]  /*24e0*/  FFMA R16, R19, R3, R16 ;  /* 0x0000000313107223 */ /* 0x000fc40000000010 */
[----:B------:R-:W-:Y:S01]  /*24f0*/  FADD R10, R10, R23 ;  /* 0x000000170a0a7221 */ /* 0x000fe20000000000 */
[----:B------:R-:W-:Y:S01]  /*2500*/  FFMA R19, R20, R2, R7 ;  /* 0x0000000214137223 */ /* 0x000fe20000000007 */
[--C-:B------:R-:W-:Y:S02]  /*2510*/  HADD2.F32 R20, -RZ, R25.reuse.H0_H0 ;  /* 0x20000019ff147230 */ /* 0x100fe40000004100 */
[----:B------:R-:W-:Y:S01]  /*2520*/  FFMA R21, R10, R0, R21 ;  /* 0x000000000a157223 */ /* 0x000fe20000000015 */
[----:B------:R-:W-:Y:S02]  /*2530*/  HADD2.F32 R10, -RZ, R24.H0_H0 ;  /* 0x20000018ff0a7230 */ /* 0x000fe40000004100 */
[----:B------:R-:W-:Y:S02]  /*2540*/  HADD2.F32 R25, -RZ, R25.H1_H1 ;  /* 0x30000019ff197230 */ /* 0x000fe40000004100 */
[----:B------:R-:W-:Y:S01]  /*2550*/  FFMA R17, R18, R4, R17 ;  /* 0x0000000412117223 */ /* 0x000fe20000000011 */
[----:B--2---:R-:W-:-:S02]  /*2560*/  SHF.R.U32.HI R11, RZ, 0x4, R12 ;  /* 0x00000004ff0b7819 */ /* 0x004fc4000001160c */
[----:B------:R-:W-:Y:S02]  /*2570*/  LOP3.LUT R8, R12, 0xf, RZ, 0xc0, !PT ;  /* 0x0000000f0c087812 */ /* 0x000fe400078ec0ff */
[----:B------:R-:W-:Y:S02]  /*2580*/  LOP3.LUT R26, R11, 0xf, RZ, 0xc0, !PT ;  /* 0x0000000f0b1a7812 */ /* 0x000fe400078ec0ff */
[----:B------:R-:W-:Y:S02]  /*2590*/  SHF.R.U32.HI R11, RZ, 0x8, R12 ;  /* 0x00000008ff0b7819 */ /* 0x000fe4000001160c */
[----:B------:R-:W-:Y:S02]  /*25a0*/  I2F.F16 R8, R8 ;  /* 0x0000000800087306 */ /* 0x000fe40000200c00 */
[----:B------:R-:W-:Y:S01]  /*25b0*/  LOP3.LUT R7, R11, 0xf, RZ, 0xc0, !PT ;  /* 0x0000000f0b077812 */ /* 0x000fe200078ec0ff */
[----:B------:R-:W-:-:S05]  /*25c0*/  HADD2.F32 R11, -RZ, R24.H1_H1 ;  /* 0x30000018ff0b7230 */ /* 0x000fca0000004100 */
[----:B------:R-:W0:Y:S01]  /*25d0*/  I2F.F16 R9, R26 ;  /* 0x0000001a00097306 */ /* 0x000e220000200c00 */
[----:B------:R-:W-:Y:S01]  /*25e0*/  SHF.R.U32.HI R23, RZ, 0xc, R12 ;  /* 0x0000000cff177819 */ /* 0x000fe2000001160c */
[----:B------:R-:W-:Y:S01]  /*25f0*/  FADD R11, R10, R11 ;  /* 0x0000000b0a0b7221 */ /* 0x000fe20000000000 */
[----:B------:R-:W-:Y:S02]  /*2600*/  FADD R10, R20, R25 ;  /* 0x00000019140a7221 */ /* 0x000fe40000000000 */
[----:B------:R-:W-:Y:S01]  /*2610*/  LOP3.LUT R23, R23, 0xf, RZ, 0xc0, !PT ;  /* 0x0000000f17177812 */ /* 0x000fe200078ec0ff */
[----:B------:R-:W-:Y:S01]  /*2620*/  FFMA R16, R11, R3, R16 ;  /* 0x000000030b107223 */ /* 0x000fe20000000010 */
[----:B------:R-:W-:Y:S02]  /*2630*/  FFMA R17, R10, R4, R17 ;  /* 0x000000040a117223 */ /* 0x000fe40000000011 */
[----:B------:R0:W-:Y:S02]  /*2640*/  I2F.F16 R20, R23 ;  /* 0x0000001700147306 */ /* 0x0001e40000200c00 */
[----:B0-----:R-:W-:-:S02]  /*2650*/  PRMT R23, R8, 0x5410, R9 ;  /* 0x0000541008177816 */ /* 0x001fc40000000009 */
[----:B------:R-:W0:Y:S01]  /*2660*/  LDS.128 R8, [UR6+0x30] ;  /* 0x00003006ff087984 */ /* 0x000e220008000c00 */
[----:B------:R-:W-:-:S03]  /*2670*/  SHF.R.U32.HI R24, RZ, 0x4, R13 ;  /* 0x00000004ff187819 */ /* 0x000fc6000001160d */
[----:B------:R-:W1:Y:S01]  /*2680*/  I2F.F16 R7, R7 ;  /* 0x0000000700077306 */ /* 0x000e620000200c00 */
[----:B------:R-:W-:Y:S02]  /*2690*/  LOP3.LUT R27, R13, 0xf, RZ, 0xc0, !PT ;  /* 0x0000000f0d1b7812 */ /* 0x000fe400078ec0ff */
[----:B------:R-:W-:-:S05]  /*26a0*/  LOP3.LUT R24, R24, 0xf, RZ, 0xc0, !PT ;  /* 0x0000000f18187812 */ /* 0x000fca00078ec0ff */
[----:B------:R-:W-:Y:S08]  /*26b0*/  I2F.F16 R18, R27 ;  /* 0x0000001b00127306 */ /* 0x000ff00000200c00 */
[----:B------:R-:W2:Y:S01]  /*26c0*/  I2F.F16 R25, R24 ;  /* 0x0000001800197306 */ /* 0x000ea20000200c00 */
[----:B-1----:R-:W-:Y:S02]  /*26d0*/  PRMT R20, R7, 0x5410, R20 ;  /* 0x0000541007147816 */ /* 0x002fe40000000014 */
[----:B------:R-:W-:-:S04]  /*26e0*/  SHF.R.U32.HI R7, RZ, 0x8, R13 ;  /* 0x00000008ff077819 */ /* 0x000fc8000001160d */
[----:B------:R-:W-:Y:S02]  /*26f0*/  LOP3.LUT R26, R7, 0xf, RZ, 0xc0, !PT ;  /* 0x0000000f071a7812 */ /* 0x000fe400078ec0ff */
[----:B--2---:R-:W-:Y:S02]  /*2700*/  PRMT R7, R18, 0x5410, R25 ;  /* 0x0000541012077816 */ /* 0x004fe40000000019 */
[----:B------:R-:W-:Y:S01]  /*2710*/  SHF.R.U32.HI R25, RZ, 0xc, R13 ;  /* 0x0000000cff197819 */ /* 0x000fe2000001160d */
[----:B0-----:R-:W-:-:S03]  /*2720*/  HFMA2 R23, R23, R8, RZ ;  /* 0x0000000817177231 */ /* 0x001fc600000000ff */
[----:B------:R-:W-:Y:S01]  /*2730*/  LOP3.LUT R25, R25, 0xf, RZ, 0xc0, !PT ;  /* 0x0000000f19197812 */ /* 0x000fe200078ec0ff */
[----:B------:R-:W-:Y:S01]  /*2740*/  I2F.F16 R18, R26 ;  /* 0x0000001a00127306 */ /* 0x000fe20000200c00 */
[----:B------:R-:W-:-:S07]  /*2750*/  SHF.R.U32.HI R24, RZ, 0x4, R14 ;  /* 0x00000004ff187819 */ /* 0x000fce000001160e */
[----:B------:R-:W0:Y:S01]  /*2760*/  I2F.F16 R25, R25 ;  /* 0x0000001900197306 */ /* 0x000e220000200c00 */
[----:B------:R-:W-:Y:S01]  /*2770*/  HFMA2 R20, R20, R9, R23 ;  /* 0x0000000914147231 */ /* 0x000fe20000000017 */
[----:B------:R-:W-:Y:S02]  /*2780*/  LOP3.LUT R23, R14, 0xf, RZ, 0xc0, !PT ;  /* 0x0000000f0e177812 */ /* 0x000fe400078ec0ff */
[----:B------:R-:W-:Y:S01]  /*2790*/  LOP3.LUT R27, R24, 0xf, RZ, 0xc0, !PT ;  /* 0x0000000f181b7812 */ /* 0x000fe200078ec0ff */
[----:B------:R-:W-:-:S03]  /*27a0*/  HFMA2 R7, R7, R8, RZ ;  /* 0x0000000807077231 */ /* 0x000fc600000000ff */
[----:B------:R-:W-:Y:S08]  /*27b0*/  I2F.F16 R23, R23 ;  /* 0x0000001700177306 */ /* 0x000ff00000200c00 */
[----:B------:R-:W1:Y:S01]  /*27c0*/  I2F.F16 R24, R27 ;  /* 0x0000001b00187306 */ /* 0x000e620000200c00 */
[----:B0-----:R-:W-:Y:S01]  /*27d0*/  PRMT R18, R18, 0x5410, R25 ;  /* 0x0000541012127816 */ /* 0x001fe20000000019 */
[----:B------:R-:W-:-:S04]  /*27e0*/  HADD2.F32 R25, -RZ, R22.H1_H1 ;  /* 0x30000016ff197230 */ /* 0x000fc80000004100 */
[----:B------:R-:W-:Y:S01]  /*27f0*/  HFMA2 R7, R18, R9, R7 ;  /* 0x0000000912077231 */ /* 0x000fe20000000007 */
[----:B------:R-:W-:Y:S02]  /*2800*/  SHF.R.U32.HI R18, RZ, 0x8, R14 ;  /* 0x00000008ff127819 */ /* 0x000fe4000001160e */
[----:B------:R-:W-:Y:S02]  /*2810*/  SHF.R.U32.HI R26, RZ, 0x4, R15 ;  /* 0x00000004ff1a7819 */ /* 0x000fe4000001160f */
[----:B-1----:R-:W-:Y:S01]  /*2820*/  PRMT R23, R23, 0x5410, R24 ;  /* 0x0000541017177816 */ /* 0x002fe20000000018 */
[----:B------:R-:W-:Y:S01]  /*2830*/  HADD2.F32 R24, -RZ, R22.H0_H0 ;  /* 0x20000016ff187230 */ /* 0x000fe20000004100 */
[----:B------:R-:W-:Y:S02]  /*2840*/  LOP3.LUT R22, R18, 0xf, RZ, 0xc0, !PT ;  /* 0x0000000f12167812 */ /* 0x000fe400078ec0ff */
[----:B------:R-:W-:Y:S02]  /*2850*/  SHF.R.U32.HI R18, RZ, 0xc, R14 ;  /* 0x0000000cff127819 */ /* 0x000fe4000001160e */
[----:B------:R-:W-:-:S02]  /*2860*/  FADD R24, R24, R25 ;  /* 0x0000001918187221 */ /* 0x000fc40000000000 */
[----:B------:R-:W-:Y:S01]  /*2870*/  LOP3.LUT R25, R18, 0xf, RZ, 0xc0, !PT ;  /* 0x0000000f12197812 */ /* 0x000fe200078ec0ff */
[----:B------:R-:W-:Y:S01]  /*2880*/  HFMA2 R18, R23, R8, RZ ;  /* 0x0000000817127231 */ /* 0x000fe200000000ff */
[----:B------:R-:W-:Y:S02]  /*2890*/  LOP3.LUT R23, R15, 0xf, RZ, 0xc0, !PT ;  /* 0x0000000f0f177812 */ /* 0x000fe400078ec0ff */
[----:B------:R-:W-:Y:S01]  /*28a0*/  LOP3.LUT R26, R26, 0xf, RZ, 0xc0, !PT ;  /* 0x0000000f1a1a7812 */ /* 0x000fe200078ec0ff */
[----:B------:R-:W-:Y:S08]  /*28b0*/  I2F.F16 R22, R22 ;  /* 0x0000001600167306 */ /* 0x000ff00000200c00 */
[----:B------:R-:W0:Y:S08]  /*28c0*/  I2F.F16 R25, R25 ;  /* 0x0000001900197306 */ /* 0x000e300000200c00 */
[----:B------:R-:W-:Y:S08]  /*28d0*/  I2F.F16 R23, R23 ;  /* 0x0000001700177306 */ /* 0x000ff00000200c00 */
[----:B------:R-:W1:Y:S01]  /*28e0*/  I2F.F16 R26, R26 ;  /* 0x0000001a001a7306 */ /* 0x000e620000200c00 */
[----:B0-----:R-:W-:-:S02]  /*28f0*/  PRMT R25, R22, 0x5410, R25 ;  /* 0x0000541016197816 */ /* 0x001fc40000000019 */
[----:B------:R-:W-:-:S03]  /*2900*/  SHF.R.U32.HI R22, RZ, 0x8, R15 ;  /* 0x00000008ff167819 */ /* 0x000fc6000001160f */
[----:B------:R-:W-:Y:S01]  /*2910*/  HFMA2 R18, R25, R9, R18 ;  /* 0x0000000919127231 */ /* 0x000fe20000000012 */
[----:B------:R-:W-:Y:S02]  /*2920*/  LOP3.LUT R25, R22, 0xf, RZ, 0xc0, !PT ;  /* 0x0000000f16197812 */ /* 0x000fe400078ec0ff */
[----:B-1----:R-:W-:-:S05]  /*2930*/  PRMT R23, R23, 0x5410, R26 ;  /* 0x0000541017177816 */ /* 0x002fca000000001a */
[----:B------:R-:W-:Y:S01]  /*2940*/  HFMA2 R22, R23, R8, RZ ;  /* 0x0000000817167231 */ /* 0x000fe200000000ff */
[----:B------:R-:W-:-:S04]  /*2950*/  SHF.R.U32.HI R8, RZ, 0xc, R15 ;  /* 0x0000000cff087819 */ /* 0x000fc8000001160f */
[----:B------:R-:W-:Y:S01]  /*2960*/  LOP3.LUT R27, R8, 0xf, RZ, 0xc0, !PT ;  /* 0x0000000f081b7812 */ /* 0x000fe200078ec0ff */
[----:B------:R-:W-:Y:S08]  /*2970*/  I2F.F16 R25, R25 ;  /* 0x0000001900197306 */ /* 0x000ff00000200c00 */
[----:B------:R-:W0:Y:S01]  /*2980*/  I2F.F16 R8, R27 ;  /* 0x0000001b00087306 */ /* 0x000e220000200c00 */
[----:B------:R-:W-:Y:S01]  /*2990*/  FFMA R19, R24, R2, R19 ;  /* 0x0000000218137223 */ /* 0x000fe20000000013 */
[----:B------:R-:W-:-:S02]  /*29a0*/  SHF.R.U32.HI R23, RZ, 0x10, R13 ;  /* 0x00000010ff177819 */ /* 0x000fc4000001160d */
[----:B0-----:R-:W-:Y:S02]  /*29b0*/  PRMT R25, R25, 0x5410, R8 ;  /* 0x0000541019197816 */ /* 0x001fe40000000008 */
[----:B------:R-:W-:-:S03]  /*29c0*/  SHF.R.U32.HI R8, RZ, 0x10, R12 ;  /* 0x00000010ff087819 */ /* 0x000fc6000001160c */
[----:B------:R-:W-:Y:S01]  /*29d0*/  HFMA2 R22, R25, R9, R22 ;  /* 0x0000000919167231 */ /* 0x000fe20000000016 */
[----:B------:R-:W-:Y:S02]  /*29e0*/  SHF.R.U32.HI R9, RZ, 0x14, R12 ;  /* 0x00000014ff097819 */ /* 0x000fe4000001160c */
[----:B------:R-:W-:Y:S02]  /*29f0*/  LOP3.LUT R8, R8, 0xf, RZ, 0xc0, !PT ;  /* 0x0000000f08087812 */ /* 0x000fe400078ec0ff */
[----:B------:R-:W-:Y:S02]  /*2a00*/  LOP3.LUT R9, R9, 0xf, RZ, 0xc0, !PT ;  /* 0x0000000f09097812 */ /* 0x000fe400078ec0ff */
[----:B------:R-:W-:Y:S02]  /*2a10*/  SHF.R.U32.HI R24, RZ, 0x14, R13 ;  /* 0x00000014ff187819 */ /* 0x000fe4000001160d */
[----:B------:R-:W-:Y:S01]  /*2a20*/  I2F.F16 R8, R8 ;  /* 0x0000000800087306 */ /* 0x000fe20000200c00 */
[----:B------:R-:W-:-:S02]  /*2a30*/  LOP3.LUT R23, R23, 0xf, RZ, 0xc0, !PT ;  /* 0x0000000f17177812 */ /* 0x000fc400078ec0ff */
[----:B------:R-:W-:-:S05]  /*2a40*/  LOP3.LUT R24, R24, 0xf, RZ, 0xc0, !PT ;  /* 0x0000000f18187812 */ /* 0x000fca00078ec0ff */
        /* <DEDUP_REMOVED lines=8> */
[----:B------:R-:W-:Y:S02]  /*2ad0*/  LOP3.LUT R24, R23, 0xf, RZ, 0xc0, !PT ;  /* 0x0000000f17187812 */ /* 0x000fe400078ec0ff */
[----:B------:R-:W-:Y:S01]  /*2ae0*/  SHF.R.U32.HI R23, RZ, 0x14, R15 ;  /* 0x00000014ff177819 */ /* 0x000fe2000001160f */
[----:B------:R-:W-:-:S03]  /*2af0*/  HFMA2 R20, R25, R10, R20 ;  /* 0x0000000a19147231 */ /* 0x000fc60000000014 */
[----:B------:R-:W-:Y:S02]  /*2b00*/  LOP3.LUT R25, R23, 0xf, RZ, 0xc0, !PT ;  /* 0x0000000f17197812 */ /* 0x000fe400078ec0ff */
[----:B------:R-:W-:Y:S01]  /*2b10*/  SHF.R.U32.HI R27, RZ, 0x14, R14 ;  /* 0x00000014ff1b7819 */ /* 0x000fe2000001160e */
[----:B------:R-:W-:Y:S03]  /*2b20*/  I2F.F16 R24, R24 ;  /* 0x0000001800187306 */ /* 0x000fe60000200c00 */
[----:B------:R-:W-:-:S05]  /*2b30*/  LOP3.LUT R27, R27, 0xf, RZ, 0xc0, !PT ;  /* 0x0000000f1b1b7812 */ /* 0x000fca00078ec0ff */
[----:B------:R-:W0:Y:S01]  /*2b40*/  I2F.F16 R25, R25 ;  /* 0x0000001900197306 */ /* 0x000e220000200c00 */
[----:B------:R-:W-:-:S07]  /*2b50*/  SHF.R.U32.HI R23, RZ, 0x1c, R12 ;  /* 0x0000001cff177819 */ /* 0x000fce000001160c */
[----:B------:R-:W-:Y:S08]  /*2b60*/  I2F.F16 R9, R26 ;  /* 0x0000001a00097306 */ /* 0x000ff00000200c00 */
[----:B------:R-:W1:Y:S01]  /*2b70*/  I2F.F16 R27, R27 ;  /* 0x0000001b001b7306 */ /* 0x000e620000200c00 */
[----:B0-----:R-:W-:Y:S02]  /*2b80*/  PRMT R25, R24, 0x5410, R25 ;  /* 0x0000541018197816 */ /* 0x001fe40000000019 */
[----:B------:R-:W-:-:S02]  /*2b90*/  SHF.R.U32.HI R12, RZ, 0x18, R12 ;  /* 0x00000018ff0c7819 */ /* 0x000fc4000001160c */
[--C-:B------:R-:W-:Y:S02]  /*2ba0*/  SHF.R.U32.HI R24, RZ, 0x1c, R13.reuse ;  /* 0x0000001cff187819 */ /* 0x100fe4000001160d */
[----:B------:R-:W-:Y:S02]  /*2bb0*/  SHF.R.U32.HI R13, RZ, 0x18, R13 ;  /* 0x00000018ff0d7819 */ /* 0x000fe4000001160d */
[----:B------:R-:W-:Y:S02]  /*2bc0*/  LOP3.LUT R12, R12, 0xf, RZ, 0xc0, !PT ;  /* 0x0000000f0c0c7812 */ /* 0x000fe400078ec0ff */
[----:B------:R-:W-:Y:S01]  /*2bd0*/  LOP3.LUT R13, R13, 0xf, RZ, 0xc0, !PT ;  /* 0x0000000f0d0d7812 */ /* 0x000fe200078ec0ff */
[----:B------:R-:W-:Y:S01]  /*2be0*/  I2F.F16 R23, R23 ;  /* 0x0000001700177306 */ /* 0x000fe20000200c00 */
[----:B-1----:R-:W-:Y:S02]  /*2bf0*/  PRMT R9, R9, 0x5410, R27 ;  /* 0x0000541009097816 */ /* 0x002fe4000000001b */
[----:B------:R-:W-:-:S02]  /*2c00*/  SHF.R.U32.HI R27, RZ, 0x1c, R15 ;  /* 0x0000001cff1b7819 */ /* 0x000fc4000001160f */
[----:B------:R-:W-:-:S03]  /*2c10*/  SHF.R.U32.HI R15, RZ, 0x18, R15 ;  /* 0x00000018ff0f7819 */ /* 0x000fc6000001160f */
[----:B------:R-:W0:Y:S01]  /*2c20*/  I2F.F16 R12, R12 ;  /* 0x0000000c000c7306 */ /* 0x000e220000200c00 */
[----:B------:R-:W-:-:S07]  /*2c30*/  LOP3.LUT R26, R15, 0xf, RZ, 0xc0, !PT ;  /* 0x0000000f0f1a7812 */ /* 0x000fce00078ec0ff */
[----:B------:R-:W-:Y:S01]  /*2c40*/  I2F.F16 R24, R24 ;  /* 0x0000001800187306 */ /* 0x000fe20000200c00 */
[----:B------:R-:W-:-:S07]  /*2c50*/  SHF.R.U32.HI R15, RZ, 0x1c, R14 ;  /* 0x0000001cff0f7819 */ /* 0x000fce000001160e */
[----:B------:R-:W1:Y:S01]  /*2c60*/  I2F.F16 R13, R13 ;  /* 0x0000000d000d7306 */ /* 0x000e620000200c00 */
[----:B------:R-:W-:-:S04]  /*2c70*/  SHF.R.U32.HI R14, RZ, 0x18, R14 ;  /* 0x00000018ff0e7819 */ /* 0x000fc8000001160e */
[----:B------:R-:W-:-:S03]  /*2c80*/  LOP3.LUT R14, R14, 0xf, RZ, 0xc0, !PT ;  /* 0x0000000f0e0e7812 */ /* 0x000fc600078ec0ff */
[----:B------:R-:W-:Y:S01]  /*2c90*/  I2F.F16 R27, R27 ;  /* 0x0000001b001b7306 */ /* 0x000fe20000200c00 */
[----:B0-----:R-:W-:-:S07]  /*2ca0*/  PRMT R23, R12, 0x5410, R23 ;  /* 0x000054100c177816 */ /* 0x001fce0000000017 */
[----:B------:R-:W0:Y:S01]  /*2cb0*/  I2F.F16 R26, R26 ;  /* 0x0000001a001a7306 */ /* 0x000e220000200c00 */
[----:B-1----:R-:W-:Y:S01]  /*2cc0*/  PRMT R12, R13, 0x5410, R24 ;  /* 0x000054100d0c7816 */ /* 0x002fe20000000018 */
[----:B------:R-:W-:-:S06]  /*2cd0*/  HFMA2 R8, R8, R10, R7 ;  /* 0x0000000a08087231 */ /* 0x000fcc0000000007 */
[----:B------:R-:W-:Y:S01]  /*2ce0*/  I2F.F16 R13, R15 ;  /* 0x0000000f000d7306 */ /* 0x000fe20000200c00 */
[----:B------:R-:W-:-:S07]  /*2cf0*/  HFMA2 R22, R25, R10, R22 ;  /* 0x0000000a19167231 */ /* 0x000fce0000000016 */
[----:B------:R-:W1:Y:S01]  /*2d00*/  I2F.F16 R14, R14 ;  /* 0x0000000e000e7306 */ /* 0x000e620000200c00 */
[----:B0-----:R-:W-:Y:S01]  /*2d10*/  PRMT R24, R26, 0x5410, R27 ;  /* 0x000054101a187816 */ /* 0x001fe2000000001b */
[-C--:B------:R-:W-:Y:S01]  /*2d20*/  HFMA2 R20, R23, R11.reuse, R20 ;  /* 0x0000000b17147231 */ /* 0x080fe20000000014 */
[----:B------:R-:W-:Y:S01]  /*2d30*/  UIADD3 UR12, UPT, UPT, UR12, 0x20, URZ ;  /* 0x000000200c0c7890 */ /* 0x000fe2000fffe0ff */
[-C--:B------:R-:W-:Y:S02]  /*2d40*/  HFMA2 R8, R12, R11.reuse, R8 ;  /* 0x0000000b0c087231 */ /* 0x080fe40000000008 */
[----:B------:R-:W-:Y:S02]  /*2d50*/  HFMA2 R22, R24, R11, R22 ;  /* 0x0000000b18167231 */ /* 0x000fe40000000016 */
[----:B------:R-:W-:Y:S02]  /*2d60*/  HFMA2 R18, R9, R10, R18 ;  /* 0x0000000a09127231 */ /* 0x000fe40000000012 */
[--C-:B------:R-:W-:Y:S01]  /*2d70*/  HADD2.F32 R7, -RZ, R20.reuse.H0_H0 ;  /* 0x20000014ff077230 */ /* 0x100fe20000004100 */
[----:B------:R-:W-:Y:S01]  /*2d80*/  ISETP.LE.U32.AND P1, PT, R6, UR12, PT ;  /* 0x0000000c06007c0c */ /* 0x000fe2000bf23070 */
[----:B------:R-:W-:Y:S01]  /*2d90*/  HADD2.F32 R20, -RZ, R20.H1_H1 ;  /* 0x30000014ff147230 */ /* 0x000fe20000004100 */
[----:B-1----:R-:W-:-:S04]  /*2da0*/  PRMT R13, R14, 0x5410, R13 ;  /* 0x000054100e0d7816 */ /* 0x002fc8000000000d */
[----:B------:R-:W-:Y:S01]  /*2db0*/  FADD R20, R7, R20 ;  /* 0x0000001407147221 */ /* 0x000fe20000000000 */
[----:B------:R-:W-:Y:S02]  /*2dc0*/  HADD2.F32 R9, -RZ, R22.H0_H0 ;  /* 0x20000016ff097230 */ /* 0x000fe40000004100 */
[----:B------:R-:W-:Y:S02]  /*2dd0*/  HFMA2 R18, R13, R11, R18 ;  /* 0x0000000b0d127231 */ /* 0x000fe40000000012 */
[----:B------:R-:W-:Y:S01]  /*2de0*/  HADD2.F32 R22, -RZ, R22.H1_H1 ;  /* 0x30000016ff167230 */ /* 0x000fe20000004100 */
[----:B------:R-:W-:Y:S01]  /*2df0*/  @!UP0 UIADD3 UR9, UPT, UPT, UR5, 0x1, URZ ;  /* 0x0000000105098890 */ /* 0x000fe2000fffe0ff */
[--C-:B------:R-:W-:Y:S02]  /*2e00*/  HADD2.F32 R7, -RZ, R8.reuse.H0_H0 ;  /* 0x20000008ff077230 */ /* 0x100fe40000004100 */
[----:B------:R-:W-:Y:S02]  /*2e10*/  HADD2.F32 R8, -RZ, R8.H1_H1 ;  /* 0x30000008ff087230 */ /* 0x000fe40000004100 */
[----:B------:R-:W-:-:S02]  /*2e20*/  HADD2.F32 R10, -RZ, R18.H0_H0 ;  /* 0x20000012ff0a7230 */ /* 0x000fc40000004100 */
[----:B------:R-:W-:Y:S02]  /*2e30*/  HADD2.F32 R11, -RZ, R18.H1_H1 ;  /* 0x30000012ff0b7230 */ /* 0x000fe40000004100 */
[----:B------:R-:W-:Y:S01]  /*2e40*/  FADD R22, R9, R22 ;  /* 0x0000001609167221 */ /* 0x000fe20000000000 */
[----:B------:R-:W-:Y:S01]  /*2e50*/  IMAD.U32 R25, RZ, RZ, UR13 ;  /* 0x0000000dff197e24 */ /* 0x000fe2000f8e00ff */
[----:B------:R-:W-:Y:S01]  /*2e60*/  @!UP0 UMOV UR7, UR4 ;  /* 0x0000000400078c82 */ /* 0x000fe20008000000 */
[----:B------:R-:W-:Y:S01]  /*2e70*/  FADD R9, R7, R8 ;  /* 0x0000000807097221 */ /* 0x000fe20000000000 */
[----:B------:R-:W-:Y:S01]  /*2e80*/  FADD R10, R10, R11 ;  /* 0x0000000b0a0a7221 */ /* 0x000fe20000000000 */
[----:B------:R-:W-:Y:S02]  /*2e90*/  UIADD3 UR6, UPT, UPT, UR6, 0x40, URZ ;  /* 0x0000004006067890 */ /* 0x000fe4000fffe0ff */
[----:B------:R-:W-:Y:S01]  /*2ea0*/  UIADD3 UR4, UPT, UPT, UR4, 0x20, URZ ;  /* 0x0000002004047890 */ /* 0x000fe2000fffe0ff */
[----:B------:R-:W-:Y:S01]  /*2eb0*/  @!UP0 UMOV UR5, UR9 ;  /* 0x0000000900058c82 */ /* 0x000fe20008000000 */
[----:B------:R-:W-:-:S04]  /*2ec0*/  IMAD.WIDE R28, R25, 0x4, R28 ;  /* 0x00000004191c7825 */ /* 0x000fc800078e021c */
[----:B------:R-:W-:Y:S01]  /*2ed0*/  FFMA R7, R22, R2, R19 ;  /* 0x0000000216077223 */ /* 0x000fe20000000013 */
[----:B------:R-:W-:Y:S01]  /*2ee0*/  FFMA R23, R20, R0, R21 ;  /* 0x0000000014177223 */ /* 0x000fe20000000015 */
[----:B------:R-:W-:Y:S01]  /*2ef0*/  FFMA R16, R9, R3, R16 ;  /* 0x0000000309107223 */ /* 0x000fe20000000010 */
[----:B------:R-:W-:Y:S01]  /*2f00*/  FFMA R18, R10, R4, R17 ;  /* 0x000000040a127223 */ /* 0x000fe20000000011 */
[----:B------:R-:W-:Y:S06]  /*2f10*/  @!P1 BRA `(.L_x_3) ;  /* 0xffffffd800e09947 */ /* 0x000fec000383ffff */
.L_x_2:
[----:B------:R-:W-:Y:S04]  /*2f20*/  BSSY.RECONVERGENT B0, `(.L_x_4) ;  /* 0x0000026000007945 */ /* 0x000fe80003800200 */
[----:B------:R-:W-:Y:S05]  /*2f30*/  @P0 BRA `(.L_x_5) ;  /* 0x0000000000900947 */ /* 0x000fea0003800000 */
[----:B------:R-:W0:Y:S01]  /*2f40*/  LDC.64 R2, c[0x0][0x3b0] ;  /* 0x0000ec00ff027b82 */ /* 0x000e220000000a00 */
[----:B------:R-:W-:-:S04]  /*2f50*/  IMAD.U32 R0, RZ, RZ, UR8 ;  /* 0x00000008ff007e24 */ /* 0x000fc8000f8e00ff */
[----:B------:R-:W-:Y:S01]  /*2f60*/  IMAD R9, R0, 0x3, R5 ;  /* 0x0000000300097824 */ /* 0x000fe200078e0205 */
[----:B------:R-:W-:-:S03]  /*2f70*/  F2FP.F16.F32.PACK_AB R0, R16, R23 ;  /* 0x000000171000723e */ /* 0x000fc600000000ff */
[----:B0-----:R-:W-:-:S04]  /*2f80*/  IMAD.WIDE R2, R9, 0x2, R2 ;  /* 0x0000000209027825 */ /* 0x001fc800078e0202 */
[----:B------:R-:W-:-:S05]  /*2f90*/  IMAD.MOV.U32 R9, RZ, RZ, R0 ;  /* 0x000000ffff097224 */ /* 0x000fca00078e0000 */
[----:B------:R0:W-:Y:S01]  /*2fa0*/  ATOM.E.ADD.F16x2.RN.STRONG.GPU P0, RZ, desc[UR10][R2.64], R9 ;  /* 0x8000000902ff79a2 */ /* 0x0001e2000c10e10a */
[----:B------:R-:W-:Y:S01]  /*2fb0*/  BSSY.RECONVERGENT B1, `(.L_x_6) ;  /* 0x000000f000017945 */ /* 0x000fe20003800200 */
[----:B------:R-:W-:-:S03]  /*2fc0*/  F2FP.F16.F32.PACK_AB R4, R7, R18 ;  /* 0x000000120704723e */ /* 0x000fc600000000ff */
[----:B0-----:R-:W-:Y:S05]  /*2fd0*/  @P0 BRA `(.L_x_7) ;  /* 0x0000000000300947 */ /* 0x001fea0003800000 */
[----:B------:R-:W0:Y:S02]  /*2fe0*/  QSPC.E.S P0, RZ, [R2] ;  /* 0x0000000002ff73aa */ /* 0x000e240000000500 */
[----:B0-----:R-:W-:Y:S05]  /*2ff0*/  @!P0 BRA `(.L_x_8) ;  /* 0x00000000001c8947 */ /* 0x001fea0003800000 */
[----:B------:R-:W-:-:S05]  /*3000*/  IMAD.MOV.U32 R8, RZ, RZ, R2 ;  /* 0x000000ffff087224 */ /* 0x000fca00078e0002 */
[----:B------:R-:W-:-:S07]  /*3010*/  MOV R8, R8 ;  /* 0x0000000800087202 */ /* 0x000fce0000000f00 */
.L_x_9:
[----:B------:R-:W0:Y:S02]  /*3020*/  LDS R10, [R8] ;  /* 0x00000000080a7984 */ /* 0x000e240000000800 */
[----:B0-----:R-:W-:-:S05]  /*3030*/  HFMA2 R11, R10, 1, 1, R0 ;  /* 0x3c003c000a0b7831 */ /* 0x001fca0000000000 */
[----:B------:R-:W0:Y:S02]  /*3040*/  ATOMS.CAST.SPIN P0, [R8], R10, R11 ;  /* 0x0000000a0800758d */ /* 0x000e24000180000b */
[----:B0-----:R-:W-:Y:S05]  /*3050*/  @!P0 BRA `(.L_x_9) ;  /* 0xfffffffc00f08947 */ /* 0x001fea000383ffff */
[----:B------:R-:W-:Y:S05]  /*3060*/  BRA `(.L_x_7) ;  /* 0x00000000000c7947 */ /* 0x000fea0003800000 */
.L_x_8:
[----:B------:R-:W2:Y:S02]  /*3070*/  LD.E R0, desc[UR10][R2.64] ;  /* 0x0000000a02007980 */ /* 0x000ea4000c101900 */
[----:B--2---:R-:W-:-:S05]  /*3080*/  IMAD.IADD R9, R9, 0x1, R0 ;  /* 0x0000000109097824 */ /* 0x004fca00078e0200 */
[----:B------:R0:W-:Y:S02]  /*3090*/  ST.E desc[UR10][R2.64], R9 ;  /* 0x0000000902007985 */ /* 0x0001e4000c10190a */
.L_x_7:
[----:B------:R-:W-:Y:S05]  /*30a0*/  BSYNC.RECONVERGENT B1 ;  /* 0x0000000000017941 */ /* 0x000fea0003800200 */
.L_x_6:
[----:B------:R1:W-:Y:S02]  /*30b0*/  ATOM.E.ADD.F16x2.RN.STRONG.GPU P0, RZ, desc[UR10][R2.64+0x4], R4 ;  /* 0x8000040402ff79a2 */ /* 0x0003e4000c10e10a */
[----:B-1----:R-:W-:Y:S05]  /*30c0*/  @P0 BRA `(.L_x_5) ;  /* 0x00000000002c0947 */ /* 0x002fea0003800000 */
[----:B------:R-:W1:Y:S02]  /*30d0*/  QSPC.E.S P0, RZ, [R2+0x4] ;  /* 0x0000040002ff73aa */ /* 0x000e640000000500 */
[----:B-1----:R-:W-:Y:S05]  /*30e0*/  @!P0 BRA `(.L_x_10) ;  /* 0x0000000000188947 */ /* 0x002fea0003800000 */
[----:B0-----:R-:W-:-:S07]  /*30f0*/  MOV R2, R2 ;  /* 0x0000000200027202 */ /* 0x001fce0000000f00 */
.L_x_11:
[----:B------:R-:W0:Y:S02]  /*3100*/  LDS R8, [R2+0x4] ;  /* 0x0000040002087984 */ /* 0x000e240000000800 */
[----:B0-----:R-:W-:-:S05]  /*3110*/  HADD2 R9, R8, R4 ;  /* 0x0000000408097230 */ /* 0x001fca0000000000 */
[----:B------:R-:W0:Y:S02]  /*3120*/  ATOMS.CAST.SPIN P0, [R2+0x4], R8, R9 ;  /* 0x000004080200758d */ /* 0x000e240001800009 */
[----:B0-----:R-:W-:Y:S05]  /*3130*/  @!P0 BRA `(.L_x_11) ;  /* 0xfffffffc00f08947 */ /* 0x001fea000383ffff */
[----:B------:R-:W-:Y:S05]  /*3140*/  BRA `(.L_x_5) ;  /* 0x00000000000c7947 */ /* 0x000fea0003800000 */
.L_x_10:
[----:B------:R-:W0:Y:S02]  /*3150*/  LD.E R0, desc[UR10][R2.64+0x4] ;  /* 0x0000040a02007980 */ /* 0x000e24000c101900 */
[----:B0-----:R-:W-:-:S05]  /*3160*/  IMAD.IADD R9, R4, 0x1, R0 ;  /* 0x0000000104097824 */ /* 0x001fca00078e0200 */
[----:B------:R1:W-:Y:S02]  /*3170*/  ST.E desc[UR10][R2.64+0x4], R9 ;  /* 0x0000040902007985 */ /* 0x0003e4000c10190a */
.L_x_5:
[----:B------:R-:W-:Y:S05]  /*3180*/  BSYNC.RECONVERGENT B0 ;  /* 0x0000000000007941 */ /* 0x000fea0003800200 */
.L_x_4:
[----:B------:R-:W-:Y:S01]  /*3190*/  USHF.L.U32 UR4, UR14, 0x1, URZ ;  /* 0x000000010e047899 */ /* 0x000fe200080006ff */
[----:B------:R-:W-:Y:S05]  /*31a0*/  BSSY.RECONVERGENT B0, `(.L_x_12) ;  /* 0x000002c000007945 */ /* 0x000fea0003800200 */
[----:B------:R-:W-:-:S04]  /*31b0*/  ISETP.GE.AND P0, PT, R5, UR4, PT ;  /* 0x0000000405007c0c */ /* 0x000fc8000bf06270 */
[----:B------:R-:W-:-:S13]  /*31c0*/  ISETP.LT.OR P0, PT, R5, UR14, P0 ;  /* 0x0000000e05007c0c */ /* 0x000fda0008701670 */
[----:B------:R-:W-:Y:S05]  /*31d0*/  @P0 BRA `(.L_x_13) ;  /* 0x0000000000a00947 */ /* 0x000fea0003800000 */
[----:B------:R-:W2:Y:S01]  /*31e0*/  LDCU.64 UR6, c[0x0][0x3b8] ;  /* 0x00007700ff0677ac */ /* 0x000ea20008000a00 */
[----:B------:R-:W-:Y:S01]  /*31f0*/  VIADD R0, R5, -UR14 ;  /* 0x8000000e05007c36 */ /* 0x000fe20008000000 */
[----:B------:R-:W-:-:S04]  /*3200*/  F2FP.F16.F32.PACK_AB R4, R16, R23 ;  /* 0x000000171004723e */ /* 0x000fc800000000ff */
[----:B01----:R-:W-:Y:S01]  /*3210*/  IADD3 R3, P0, PT, R0, UR8, RZ ;  /* 0x0000000800037c10 */ /* 0x003fe2000ff1e0ff */
[----:B------:R-:W-:-:S03]  /*3220*/  IMAD.MOV.U32 R9, RZ, RZ, R4 ;  /* 0x000000ffff097224 */ /* 0x000fc600078e0004 */
[----:B------:R-:W-:Y:S02]  /*3230*/  LEA.HI.X.SX32 R0, R0, RZ, 0x1, P0 ;  /* 0x000000ff00007211 */ /* 0x000fe400000f0eff */
[----:B--2---:R-:W-:-:S04]  /*3240*/  LEA R2, P0, R3, UR6, 0x1 ;  /* 0x0000000603027c11 */ /* 0x004fc8000f8008ff */
[----:B------:R-:W-:-:S08]  /*3250*/  LEA.HI.X R3, R3, UR7, R0, 0x1, P0 ;  /* 0x0000000703037c11 */ /* 0x000fd000080f0c00 */
[----:B------:R0:W-:Y:S01]  /*3260*/  ATOM.E.ADD.F16x2.RN.STRONG.GPU P0, RZ, desc[UR10][R2.64], R9 ;  /* 0x8000000902ff79a2 */ /* 0x0001e2000c10e10a */
[----:B------:R-:W-:Y:S01]  /*3270*/  BSSY.RECONVERGENT B1, `(.L_x_14) ;  /* 0x0000010000017945 */ /* 0x000fe20003800200 */
[----:B------:R-:W-:-:S03]  /*3280*/  F2FP.F16.F32.PACK_AB R13, R7, R18 ;  /* 0x00000012070d723e */ /* 0x000fc600000000ff */
[----:B0-----:R-:W-:Y:S05]  /*3290*/  @P0 BRA `(.L_x_15) ;  /* 0x0000000000340947 */ /* 0x001fea0003800000 */
[----:B------:R-:W0:Y:S02]  /*32a0*/  QSPC.E.S P0, RZ, [R2] ;  /* 0x0000000002ff73aa */ /* 0x000e240000000500 */
[----:B0-----:R-:W-:Y:S05]  /*32b0*/  @!P0 BRA `(.L_x_16) ;  /* 0x0000000000208947 */ /* 0x001fea0003800000 */
[----:B------:R-:W-:-:S05]  /*32c0*/  IMAD.MOV.U32 R8, RZ, RZ, R2 ;  /* 0x000000ffff087224 */ /* 0x000fca00078e0002 */
[----:B------:R-:W-:Y:S01]  /*32d0*/  MOV R8, R8 ;  /* 0x0000000800087202 */ /* 0x000fe20000000f00 */
[----:B------:R-:W-:-:S07]  /*32e0*/  IMAD.MOV.U32 R9, RZ, RZ, R4 ;  /* 0x000000ffff097224 */ /* 0x000fce00078e0004 */
.L_x_17:
[----:B------:R-:W0:Y:S02]  /*32f0*/  LDS R10, [R8] ;  /* 0x00000000080a7984 */ /* 0x000e240000000800 */
[----:B0-----:R-:W-:-:S05]  /*3300*/  HFMA2 R11, R10, 1, 1, R9 ;  /* 0x3c003c000a0b7831 */ /* 0x001fca0000000009 */
[----:B------:R-:W0:Y:S02]  /*3310*/  ATOMS.CAST.SPIN P0, [R8], R10, R11 ;  /* 0x0000000a0800758d */ /* 0x000e24000180000b */
[----:B0-----:R-:W-:Y:S05]  /*3320*/  @!P0 BRA `(.L_x_17) ;  /* 0xfffffffc00f08947 */ /* 0x001fea000383ffff */
[----:B------:R-:W-:Y:S05]  /*3330*/  BRA `(.L_x_15) ;  /* 0x00000000000c7947 */ /* 0x000fea0003800000 */
.L_x_16:
[----:B------:R-:W2:Y:S02]  /*3340*/  LD.E R0, desc[UR10][R2.64] ;  /* 0x0000000a02007980 */ /* 0x000ea4000c101900 */
[----:B--2---:R-:W-:-:S05]  /*3350*/  IMAD.IADD R9, R9, 0x1, R0 ;  /* 0x0000000109097824 */ /* 0x004fca00078e0200 */
[----:B------:R0:W-:Y:S02]  /*3360*/  ST.E desc[UR10][R2.64], R9 ;  /* 0x0000000902007985 */ /* 0x0001e4000c10190a */
.L_x_15:
[----:B------:R-:W-:Y:S05]  /*3370*/  BSYNC.RECONVERGENT B1 ;  /* 0x0000000000017941 */ /* 0x000fea0003800200 */
.L_x_14:
[----:B------:R1:W-:Y:S02]  /*3380*/  ATOM.E.ADD.F16x2.RN.STRONG.GPU P0, RZ, desc[UR10][R2.64+0x4], R13 ;  /* 0x8000040d02ff79a2 */ /* 0x0003e4000c10e10a */
[----:B-1----:R-:W-:Y:S05]  /*3390*/  @P0 BRA `(.L_x_13) ;  /* 0x0000000000300947 */ /* 0x002fea0003800000 */
[----:B------:R-:W1:Y:S02]  /*33a0*/  QSPC.E.S P0, RZ, [R2+0x4] ;  /* 0x0000040002ff73aa */ /* 0x000e640000000500 */
[----:B-1----:R-:W-:Y:S05]  /*33b0*/  @!P0 BRA `(.L_x_18) ;  /* 0x00000000001c8947 */ /* 0x002fea0003800000 */
[----:B0-----:R-:W-:Y:S01]  /*33c0*/  MOV R2, R2 ;  /* 0x0000000200027202 */ /* 0x001fe20000000f00 */
[----:B------:R-:W-:-:S07]  /*33d0*/  IMAD.MOV.U32 R3, RZ, RZ, R13 ;  /* 0x000000ffff037224 */ /* 0x000fce00078e000d */
.L_x_19:
[----:B------:R-:W0:Y:S02]  /*33e0*/  LDS R8, [R2+0x4] ;  /* 0x0000040002087984 */ /* 0x000e240000000800 */
[----:B0-----:R-:W-:-:S05]  /*33f0*/  HADD2 R9, R8, R3 ;  /* 0x0000000308097230 */ /* 0x001fca0000000000 */
[----:B------:R-:W0:Y:S02]  /*3400*/  ATOMS.CAST.SPIN P0, [R2+0x4], R8, R9 ;  /* 0x000004080200758d */ /* 0x000e240001800009 */
[----:B0-----:R-:W-:Y:S05]  /*3410*/  @!P0 BRA `(.L_x_19) ;  /* 0xfffffffc00f08947 */ /* 0x001fea000383ffff */
[----:B------:R-:W-:Y:S05]  /*3420*/  BRA `(.L_x_13) ;  /* 0x00000000000c7947 */ /* 0x000fea0003800000 */
.L_x_18:
[----:B------:R-:W0:Y:S02]  /*3430*/  LD.E R0, desc[UR10][R2.64+0x4] ;  /* 0x0000040a02007980 */ /* 0x000e24000c101900 */
[----:B0-----:R-:W-:-:S05]  /*3440*/  IMAD.IADD R9, R13, 0x1, R0 ;  /* 0x000000010d097824 */ /* 0x001fca00078e0200 */
[----:B------:R2:W-:Y:S02]  /*3450*/  ST.E desc[UR10][R2.64+0x4], R9 ;  /* 0x0000040902007985 */ /* 0x0005e4000c10190a */
.L_x_13:
[----:B------:R-:W-:Y:S05]  /*3460*/  BSYNC.RECONVERGENT B0 ;  /* 0x0000000000007941 */ /* 0x000fea0003800200 */
.L_x_12:
[----:B------:R-:W-:-:S13]  /*3470*/  ISETP.GE.AND P0, PT, R5, UR4, PT ;  /* 0x0000000405007c0c */ /* 0x000fda000bf06270 */
[----:B------:R-:W-:Y:S05]  /*3480*/  @!P0 EXIT ;  /* 0x000000000000894d */ /* 0x000fea0003800000 */
[----:B------:R-:W0:Y:S01]  /*3490*/  LDCU.64 UR6, c[0x0][0x3c0] ;  /* 0x00007800ff0677ac */ /* 0x000e220008000a00 */
[----:B------:R-:W-:Y:S01]  /*34a0*/  VIADD R5, R5, -UR4 ;  /* 0x8000000405057c36 */ /* 0x000fe20008000000 */
[----:B------:R-:W-:-:S04]  /*34b0*/  F2FP.F16.F32.PACK_AB R16, R16, R23 ;  /* 0x000000171010723e */ /* 0x000fc800000000ff */
[----:B------:R-:W-:-:S04]  /*34c0*/  IADD3 R0, P0, PT, R5, UR8, RZ ;  /* 0x0000000805007c10 */ /* 0x000fc8000ff1e0ff */
[----:B------:R-:W-:Y:S02]  /*34d0*/  LEA.HI.X.SX32 R5, R5, RZ, 0x1, P0 ;  /* 0x000000ff05057211 */ /* 0x000fe400000f0eff */
[----:B012---:R-:W-:-:S04]  /*34e0*/  LEA R2, P0, R0, UR6, 0x1 ;  /* 0x0000000600027c11 */ /* 0x007fc8000f8008ff */
[----:B------:R-:W-:Y:S01]  /*34f0*/  LEA.HI.X R3, R0, UR7, R5, 0x1, P0 ;  /* 0x0000000700037c11 */ /* 0x000fe200080f0c05 */
[----:B------:R-:W-:-:S07]  /*3500*/  IMAD.MOV.U32 R5, RZ, RZ, R16 ;  /* 0x000000ffff057224 */ /* 0x000fce00078e0010 */
        /* <DEDUP_REMOVED lines=9> */
.L_x_23:
[----:B------:R-:W0:Y:S02]  /*35a0*/  LDS R6, [R4] ;  /* 0x0000000004067984 */ /* 0x000e240000000800 */
[----:B0-----:R-:W-:-:S05]  /*35b0*/  HFMA2 R7, R6, 1, 1, R5 ;  /* 0x3c003c0006077831 */ /* 0x001fca0000000005 */
[----:B------:R-:W0:Y:S02]  /*35c0*/  ATOMS.CAST.SPIN P0, [R4], R6, R7 ;  /* 0x000000060400758d */ /* 0x000e240001800007 */
[----:B0-----:R-:W-:Y:S05]  /*35d0*/  @!P0 BRA `(.L_x_23) ;  /* 0xfffffffc00f08947 */ /* 0x001fea000383ffff */
[----:B------:R-:W-:Y:S05]  /*35e0*/  BRA `(.L_x_21) ;  /* 0x00000000000c7947 */ /* 0x000fea0003800000 */
.L_x_22:
[----:B------:R-:W2:Y:S02]  /*35f0*/  LD.E R0, desc[UR10][R2.64] ;  /* 0x0000000a02007980 */ /* 0x000ea4000c101900 */
[----:B--2---:R-:W-:-:S05]  /*3600*/  IMAD.IADD R5, R5, 0x1, R0 ;  /* 0x0000000105057824 */ /* 0x004fca00078e0200 */
[----:B------:R0:W-:Y:S02]  /*3610*/  ST.E desc[UR10][R2.64], R5 ;  /* 0x0000000502007985 */ /* 0x0001e4000c10190a */
.L_x_21:
[----:B------:R-:W-:Y:S05]  /*3620*/  BSYNC.RECONVERGENT B0 ;  /* 0x0000000000007941 */ /* 0x000fea0003800200 */
.L_x_20:
[----:B------:R1:W-:Y:S02]  /*3630*/  ATOM.E.ADD.F16x2.RN.STRONG.GPU P0, RZ, desc[UR10][R2.64+0x4], R9 ;  /* 0x8000040902ff79a2 */ /* 0x0003e4000c10e10a */
[----:B-1----:R-:W-:Y:S05]  /*3640*/  @P0 EXIT ;  /* 0x000000000000094d */ /* 0x002fea0003800000 */
[----:B------:R-:W1:Y:S02]  /*3650*/  QSPC.E.S P0, RZ, [R2+0x4] ;  /* 0x0000040002ff73aa */ /* 0x000e640000000500 */
[----:B-1----:R-:W-:Y:S05]  /*3660*/  @!P0 BRA `(.L_x_24) ;  /* 0x00000000001c8947 */ /* 0x002fea0003800000 */
[----:B0-----:R-:W-:Y:S01]  /*3670*/  MOV R2, R2 ;  /* 0x0000000200027202 */ /* 0x001fe20000000f00 */
[----:B------:R-:W-:-:S07]  /*3680*/  IMAD.MOV.U32 R3, RZ, RZ, R9 ;  /* 0x000000ffff037224 */ /* 0x000fce00078e0009 */
.L_x_25:
[----:B------:R-:W0:Y:S02]  /*3690*/  LDS R4, [R2+0x4] ;  /* 0x0000040002047984 */ /* 0x000e240000000800 */
[----:B0-----:R-:W-:-:S05]  /*36a0*/  HADD2 R5, R4, R3 ;  /* 0x0000000304057230 */ /* 0x001fca0000000000 */
[----:B------:R-:W0:Y:S02]  /*36b0*/  ATOMS.CAST.SPIN P0, [R2+0x4], R4, R5 ;  /* 0x000004040200758d */ /* 0x000e240001800005 */
[----:B0-----:R-:W-:Y:S05]  /*36c0*/  @!P0 BRA `(.L_x_25) ;  /* 0xfffffffc00f08947 */ /* 0x001fea000383ffff */
[----:B------:R-:W-:Y:S05]  /*36d0*/  EXIT ;  /* 0x000000000000794d */ /* 0x000fea0003800000 */
.L_x_24:
[----:B------:R-:W0:Y:S02]  /*36e0*/  LD.E R0, desc[UR10][R2.64+0x4] ;  /* 0x0000040a02007980 */ /* 0x000e24000c101900 */
[----:B0-----:R-:W-:-:S05]  /*36f0*/  IMAD.IADD R5, R9, 0x1, R0 ;  /* 0x0000000109057824 */ /* 0x001fca00078e0200 */
[----:B------:R-:W-:Y:S01]  /*3700*/  ST.E desc[UR10][R2.64+0x4], R5 ;  /* 0x0000040502007985 */ /* 0x000fe2000c10190a */
[----:B------:R-:W-:Y:S05]  /*3710*/  EXIT ;  /* 0x000000000000794d */ /* 0x000fea0003800000 */
.L_x_26:
        /* <DEDUP_REMOVED lines=14> */
.L_x_28:


//--------------------- .nv.shared.reserved.0     --------------------------
	.section	.nv.shared.reserved.0,"aw",@nobits
	.weak		__nv_reservedSMEM_offset_0_alias
	.size		__nv_reservedSMEM_offset_0_alias, 0, 64
	.other		__nv_reservedSMEM_offset_0_alias,@"STO_CUDA_RESERVED_SHARED STV_DEFAULT"
__nv_reservedSMEM_offset_0_alias:
	.zero		0
	.zero		64


//--------------------- .nv.global                --------------------------
	.section	.nv.global,"aw",@nobits
.nv.global:
	.type		_ZN34_INTERNAL_af1a76a7_4_k_cu_fe2220ba6thrust24THRUST_300001_SM_1000_NS12placeholders2_5E,@object
	.size		_ZN34_INTERNAL_af1a76a7_4_k_cu_fe2220ba6thrust24THRUST_300001_SM_1000_NS12placeholders2_5E,(_ZN34_INTERNAL_af1a76a7_4_k_cu_fe2220ba4cuda3std3__45__cpo6cbeginE - _ZN34_INTERNAL_af1a76a7_4_k_cu_fe2220ba6thrust24THRUST_300001_SM_1000_NS12placeholders2_5E)
_ZN34_INTERNAL_af1a76a7_4_k_cu_fe2220ba6thrust24THRUST_300001_SM_1000_NS12placeholders2_5E:
	.zero		1
	.type		_ZN34_INTERNAL_af1a76a7_4_k_cu_fe2220ba4cuda3std3__45__cpo6cbeginE,@object
	.size		_ZN34_INTERNAL_af1a76a7_4_k_cu_fe2220ba4cuda3std3__45__cpo6cbeginE,(_ZN34_INTERNAL_af1a76a7_4_k_cu_fe2220ba4cuda3std6ranges3__45__cpo6cbeginE - _ZN34_INTERNAL_af1a76a7_4_k_cu_fe2220ba4cuda3std3__45__cpo6cbeginE)
_ZN34_INTERNAL_af1a76a7_4_k_cu_fe2220ba4cuda3std3__45__cpo6cbeginE:
	.zero		1
	.type		_ZN34_INTERNAL_af1a76a7_4_k_cu_fe2220ba4cuda3std6ranges3__45__cpo6cbeginE,@object
	.size		_ZN34_INTERNAL_af1a76a7_4_k_cu_fe2220ba4cuda3std6ranges3__45__cpo6cbeginE,(_ZN34_INTERNAL_af1a76a7_4_k_cu_fe2220ba4cuda3std3__48in_placeE - _ZN34_INTERNAL_af1a76a7_4_k_cu_fe2220ba4cuda3std6ranges3__45__cpo6cbeginE)
_ZN34_INTERNAL_af1a76a7_4_k_cu_fe2220ba4cuda3std6ranges3__45__cpo6cbeginE:
	.zero		1
	.type		_ZN34_INTERNAL_af1a76a7_4_k_cu_fe2220ba4cuda3std3__48in_placeE,@object
	.size		_ZN34_INTERNAL_af1a76a7_4_k_cu_fe2220ba4cuda3std3__48in_placeE,(_ZN34_INTERNAL_af1a76a7_4_k_cu_fe2220ba4cuda3std6ranges3__45__cpo4sizeE - _ZN34_INTERNAL_af1a76a7_4_k_cu_fe2220ba4cuda3std3__48in_placeE)
_ZN34_INTERNAL_af1a76a7_4_k_cu_fe2220ba4cuda3std3__48in_placeE:
	.zero		1
	.type		_ZN34_INTERNAL_af1a76a7_4_k_cu_fe2220ba4cuda3std6ranges3__45__cpo4sizeE,@object
	.size		_ZN34_INTERNAL_af1a76a7_4_k_cu_fe2220ba4cuda3std6ranges3__45__cpo4sizeE,(_ZN34_INTERNAL_af1a76a7_4_k_cu_fe2220ba6thrust24THRUST_300001_SM_1000_NS12placeholders2_9E - _ZN34_INTERNAL_af1a76a7_4_k_cu_fe2220ba4cuda3std6ranges3__45__cpo4sizeE)
_ZN34_INTERNAL_af1a76a7_4_k_cu_fe2220ba4cuda3std6ranges3__45__cpo4sizeE:
	.zero		1
	.type		_ZN34_INTERNAL_af1a76a7_4_k_cu_fe2220ba6thrust24THRUST_300001_SM_1000_NS12placeholders2_9E,@object
	.size		_ZN34_INTERNAL_af1a76a7_4_k_cu_fe2220ba6thrust24THRUST_300001_SM_1000_NS12placeholders2_9E,(_ZN34_INTERNAL_af1a76a7_4_k_cu_fe2220ba4cuda3std3__45__cpo7crbeginE - _ZN34_INTERNAL_af1a76a7_4_k_cu_fe2220ba6thrust24THRUST_300001_SM_1000_NS12placeholders2_9E)
_ZN34_INTERNAL_af1a76a7_4_k_cu_fe2220ba6thrust24THRUST_300001_SM_1000_NS12placeholders2_9E:
	.zero		1
	.type		_ZN34_INTERNAL_af1a76a7_4_k_cu_fe2220ba4cuda3std3__45__cpo7crbeginE,@object
	.size		_ZN34_INTERNAL_af1a76a7_4_k_cu_fe2220ba4cuda3std3__45__cpo7crbeginE,(_ZN34_INTERNAL_af1a76a7_4_k_cu_fe2220ba4cuda3std6ranges3__45__cpo4nextE - _ZN34_INTERNAL_af1a76a7_4_k_cu_fe2220ba4cuda3std3__45__cpo7crbeginE)
_ZN34_INTERNAL_af1a76a7_4_k_cu_fe2220ba4cuda3std3__45__cpo7crbeginE:
	.zero		1
	.type		_ZN34_INTERNAL_af1a76a7_4_k_cu_fe2220ba4cuda3std6ranges3__45__cpo4nextE,@object
	.size		_ZN34_INTERNAL_af1a76a7_4_k_cu_fe2220ba4cuda3std6ranges3__45__cpo4nextE,(_ZN34_INTERNAL_af1a76a7_4_k_cu_fe2220ba4cuda3std6ranges3__45__cpo4swapE - _ZN34_INTERNAL_af1a76a7_4_k_cu_fe2220ba4cuda3std6ranges3__45__cpo4nextE)
_ZN34_INTERNAL_af1a76a7_4_k_cu_fe2220ba4cuda3std6ranges3__45__cpo4nextE:
	.zero		1
	.type		_ZN34_INTERNAL_af1a76a7_4_k_cu_fe2220ba4cuda3std6ranges3__45__cpo4swapE,@object
	.size		_ZN34_INTERNAL_af1a76a7_4_k_cu_fe2220ba4cuda3std6ranges3__45__cpo4swapE,(_ZN34_INTERNAL_af1a76a7_4_k_cu_fe2220ba6thrust24THRUST_300001_SM_1000_NS12placeholders2_1E - _ZN34_INTERNAL_af1a76a7_4_k_cu_fe2220ba4cuda3std6ranges3__45__cpo4swapE)
_ZN34_INTERNAL_af1a76a7_4_k_cu_fe2220ba4cuda3std6ranges3__45__cpo4swapE:
	.zero		1
	.type		_ZN34_INTERNAL_af1a76a7_4_k_cu_fe2220ba6thrust24THRUST_300001_SM_1000_NS12placeholders2_1E,@object
	.size		_ZN34_INTERNAL_af1a76a7_4_k_cu_fe2220ba6thrust24THRUST_300001_SM_1000_NS12placeholders2_1E,(_ZN34_INTERNAL_af1a76a7_4_k_cu_fe2220ba6thrust24THRUST_300001_SM_1000_NS12placeholders2_3E - _ZN34_INTERNAL_af1a76a7_4_k_cu_fe2220ba6thrust24THRUST_300001_SM_1000_NS12placeholders2_1E)
_ZN34_INTERNAL_af1a76a7_4_k_cu_fe2220ba6thrust24THRUST_300001_SM_1000_NS12placeholders2_1E:
	.zero		1
	.type		_ZN34_INTERNAL_af1a76a7_4_k_cu_fe2220ba6thrust24THRUST_300001_SM_1000_NS12placeholders2_3E,@object
	.size		_ZN34_INTERNAL_af1a76a7_4_k_cu_fe2220ba6thrust24THRUST_300001_SM_1000_NS12placeholders2_3E,(_ZN34_INTERNAL_af1a76a7_4_k_cu_fe2220ba4cuda3std3__45__cpo5beginE - _ZN34_INTERNAL_af1a76a7_4_k_cu_fe2220ba6thrust24THRUST_300001_SM_1000_NS12placeholders2_3E)
_ZN34_INTERNAL_af1a76a7_4_k_cu_fe2220ba6thrust24THRUST_300001_SM_1000_NS12placeholders2_3E:
	.zero		1
	.type		_ZN34_INTERNAL_af1a76a7_4_k_cu_fe2220ba4cuda3std3__45__cpo5beginE,@object
	.size		_ZN34_INTERNAL_af1a76a7_4_k_cu_fe2220ba4cuda3std3__45__cpo5beginE,(_ZN34_INTERNAL_af1a76a7_4_k_cu_fe2220ba4cuda3std6ranges3__45__cpo5beginE - _ZN34_INTERNAL_af1a76a7_4_k_cu_fe2220ba4cuda3std3__45__cpo5beginE)
_ZN34_INTERNAL_af1a76a7_4_k_cu_fe2220ba4cuda3std3__45__cpo5beginE:
	.zero		1
	.type		_ZN34_INTERNAL_af1a76a7_4_k_cu_fe2220ba4cuda3std6ranges3__45__cpo5beginE,@object
	.size		_ZN34_INTERNAL_af1a76a7_4_k_cu_fe2220ba4cuda3std6ranges3__45__cpo5beginE,(_ZN34_INTERNAL_af1a76a7_4_k_cu_fe2220ba4cuda3std3__436_GLOBAL__N__af1a76a7_4_k_cu_fe2220ba6ignoreE - _ZN34_INTERNAL_af1a76a7_4_k_cu_fe2220ba4cuda3std6ranges3__45__cpo5beginE)
_ZN34_INTERNAL_af1a76a7_4_k_cu_fe2220ba4cuda3std6ranges3__45__cpo5beginE:
	.zero		1
	.type		_ZN34_INTERNAL_af1a76a7_4_k_cu_fe2220ba4cuda3std3__436_GLOBAL__N__af1a76a7_4_k_cu_fe2220ba6ignoreE,@object
	.size		_ZN34_INTERNAL_af1a76a7_4_k_cu_fe2220ba4cuda3std3__436_GLOBAL__N__af1a76a7_4_k_cu_fe2220ba6ignoreE,(_ZN34_INTERNAL_af1a76a7_4_k_cu_fe2220ba4cuda3std6ranges3__45__cpo4dataE - _ZN34_INTERNAL_af1a76a7_4_k_cu_fe2220ba4cuda3std3__436_GLOBAL__N__af1a76a7_4_k_cu_fe2220ba6ignoreE)
_ZN34_INTERNAL_af1a76a7_4_k_cu_fe2220ba4cuda3std3__436_GLOBAL__N__af1a76a7_4_k_cu_fe2220ba6ignoreE:
	.zero		1
	.type		_ZN34_INTERNAL_af1a76a7_4_k_cu_fe2220ba4cuda3std6ranges3__45__cpo4dataE,@object
	.size		_ZN34_INTERNAL_af1a76a7_4_k_cu_fe2220ba4cuda3std6ranges3__45__cpo4dataE,(_ZN34_INTERNAL_af1a76a7_4_k_cu_fe2220ba6thrust24THRUST_300001_SM_1000_NS12placeholders2_7E - _ZN34_INTERNAL_af1a76a7_4_k_cu_fe2220ba4cuda3std6ranges3__45__cpo4dataE)
_ZN34_INTERNAL_af1a76a7_4_k_cu_fe2220ba4cuda3std6ranges3__45__cpo4dataE:
	.zero		1
	.type		_ZN34_INTERNAL_af1a76a7_4_k_cu_fe2220ba6thrust24THRUST_300001_SM_1000_NS12placeholders2_7E,@object
	.size		_ZN34_INTERNAL_af1a76a7_4_k_cu_fe2220ba6thrust24THRUST_300001_SM_1000_NS12placeholders2_7E,(_ZN34_INTERNAL_af1a76a7_4_k_cu_fe2220ba4cuda3std3__45__cpo6rbeginE - _ZN34_INTERNAL_af1a76a7_4_k_cu_fe2220ba6thrust24THRUST_300001_SM_1000_NS12placeholders2_7E)
_ZN34_INTERNAL_af1a76a7_4_k_cu_fe2220ba6thrust24THRUST_300001_SM_1000_NS12placeholders2_7E:
	.zero		1
	.type		_ZN34_INTERNAL_af1a76a7_4_k_cu_fe2220ba4cuda3std3__45__cpo6rbeginE,@object
	.size		_ZN34_INTERNAL_af1a76a7_4_k_cu_fe2220ba4cuda3std3__45__cpo6rbeginE,(_ZN34_INTERNAL_af1a76a7_4_k_cu_fe2220ba4cuda3std6ranges3__45__cpo7advanceE - _ZN34_INTERNAL_af1a76a7_4_k_cu_fe2220ba4cuda3std3__45__cpo6rbeginE)
_ZN34_INTERNAL_af1a76a7_4_k_cu_fe2220ba4cuda3std3__45__cpo6rbeginE:
	.zero		1
	.type		_ZN34_INTERNAL_af1a76a7_4_k_cu_fe2220ba4cuda3std6ranges3__45__cpo7advanceE,@object
	.size		_ZN34_INTERNAL_af1a76a7_4_k_cu_fe2220ba4cuda3std6ranges3__45__cpo7advanceE,(_ZN34_INTERNAL_af1a76a7_4_k_cu_fe2220ba4cuda3std3__47nulloptE - _ZN34_INTERNAL_af1a76a7_4_k_cu_fe2220ba4cuda3std6ranges3__45__cpo7advanceE)
_ZN34_INTERNAL_af1a76a7_4_k_cu_fe2220ba4cuda3std6ranges3__45__cpo7advanceE:
	.zero		1
	.type		_ZN34_INTERNAL_af1a76a7_4_k_cu_fe2220ba4cuda3std3__47nulloptE,@object
	.size		_ZN34_INTERNAL_af1a76a7_4_k_cu_fe2220ba4cuda3std3__47nulloptE,(_ZN34_INTERNAL_af1a76a7_4_k_cu_fe2220ba4cuda3std6ranges3__45__cpo8distanceE - _ZN34_INTERNAL_af1a76a7_4_k_cu_fe2220ba4cuda3std3__47nulloptE)
_ZN34_INTERNAL_af1a76a7_4_k_cu_fe2220ba4cuda3std3__47nulloptE:
	.zero		1
	.type		_ZN34_INTERNAL_af1a76a7_4_k_cu_fe2220ba4cuda3std6ranges3__45__cpo8distanceE,@object
	.size		_ZN34_INTERNAL_af1a76a7_4_k_cu_fe2220ba4cuda3std6ranges3__45__cpo8distanceE,(_ZN34_INTERNAL_af1a76a7_4_k_cu_fe2220ba6thrust24THRUST_300001_SM_1000_NS12placeholders2_6E - _ZN34_INTERNAL_af1a76a7_4_k_cu_fe2220ba4cuda3std6ranges3__45__cpo8distanceE)
_ZN34_INTERNAL_af1a76a7_4_k_cu_fe2220ba4cuda3std6ranges3__45__cpo8distanceE:
	.zero		1
	.type		_ZN34_INTERNAL_af1a76a7_4_k_cu_fe2220ba6thrust24THRUST_300001_SM_1000_NS12placeholders2_6E,@object
	.size		_ZN34_INTERNAL_af1a76a7_4_k_cu_fe2220ba6thrust24THRUST_300001_SM_1000_NS12placeholders2_6E,(_ZN34_INTERNAL_af1a76a7_4_k_cu_fe2220ba4cuda3std3__45__cpo4cendE - _ZN34_INTERNAL_af1a76a7_4_k_cu_fe2220ba6thrust24THRUST_300001_SM_1000_NS12placeholders2_6E)
_ZN34_INTERNAL_af1a76a7_4_k_cu_fe2220ba6thrust24THRUST_300001_SM_1000_NS12placeholders2_6E:
	.zero		1
	.type		_ZN34_INTERNAL_af1a76a7_4_k_cu_fe2220ba4cuda3std3__45__cpo4cendE,@object
	.size		_ZN34_INTERNAL_af1a76a7_4_k_cu_fe2220ba4cuda3std3__45__cpo4cendE,(_ZN34_INTERNAL_af1a76a7_4_k_cu_fe2220ba4cuda3std6ranges3__45__cpo4cendE - _ZN34_INTERNAL_af1a76a7_4_k_cu_fe2220ba4cuda3std3__45__cpo4cendE)
_ZN34_INTERNAL_af1a76a7_4_k_cu_fe2220ba4cuda3std3__45__cpo4cendE:
	.zero		1
	.type		_ZN34_INTERNAL_af1a76a7_4_k_cu_fe2220ba4cuda3std6ranges3__45__cpo4cendE,@object
	.size		_ZN34_INTERNAL_af1a76a7_4_k_cu_fe2220ba4cuda3std6ranges3__45__cpo4cendE,(_ZN34_INTERNAL_af1a76a7_4_k_cu_fe2220ba4cuda3std3__420unreachable_sentinelE - _ZN34_INTERNAL_af1a76a7_4_k_cu_fe2220ba4cuda3std6ranges3__45__cpo4cendE)
_ZN34_INTERNAL_af1a76a7_4_k_cu_fe2220ba4cuda3std6ranges3__45__cpo4cendE:
	.zero		1
	.type		_ZN34_INTERNAL_af1a76a7_4_k_cu_fe2220ba4cuda3std3__420unreachable_sentinelE,@object
	.size		_ZN34_INTERNAL_af1a76a7_4_k_cu_fe2220ba4cuda3std3__420unreachable_sentinelE,(_ZN34_INTERNAL_af1a76a7_4_k_cu_fe2220ba4cuda3std6ranges3__45__cpo5ssizeE - _ZN34_INTERNAL_af1a76a7_4_k_cu_fe2220ba4cuda3std3__420unreachable_sentinelE)
_ZN34_INTERNAL_af1a76a7_4_k_cu_fe2220ba4cuda3std3__420unreachable_sentinelE:
	.zero		1
	.type		_ZN34_INTERNAL_af1a76a7_4_k_cu_fe2220ba4cuda3std6ranges3__45__cpo5ssizeE,@object
	.size		_ZN34_INTERNAL_af1a76a7_4_k_cu_fe2220ba4cuda3std6ranges3__45__cpo5ssizeE,(_ZN34_INTERNAL_af1a76a7_4_k_cu_fe2220ba6thrust24THRUST_300001_SM_1000_NS12placeholders3_10E - _ZN34_INTERNAL_af1a76a7_4_k_cu_fe2220ba4cuda3std6ranges3__45__cpo5ssizeE)
_ZN34_INTERNAL_af1a76a7_4_k_cu_fe2220ba4cuda3std6ranges3__45__cpo5ssizeE:
	.zero		1
	.type		_ZN34_INTERNAL_af1a76a7_4_k_cu_fe2220ba6thrust24THRUST_300001_SM_1000_NS12placeholders3_10E,@object
	.size		_ZN34_INTERNAL_af1a76a7_4_k_cu_fe2220ba6thrust24THRUST_300001_SM_1000_NS12placeholders3_10E,(_ZN34_INTERNAL_af1a76a7_4_k_cu_fe2220ba4cuda3std3__45__cpo5crendE - _ZN34_INTERNAL_af1a76a7_4_k_cu_fe2220ba6thrust24THRUST_300001_SM_1000_NS12placeholders3_10E)
_ZN34_INTERNAL_af1a76a7_4_k_cu_fe2220ba6thrust24THRUST_300001_SM_1000_NS12placeholders3_10E:
	.zero		1
	.type		_ZN34_INTERNAL_af1a76a7_4_k_cu_fe2220ba4cuda3std3__45__cpo5crendE,@object
	.size		_ZN34_INTERNAL_af1a76a7_4_k_cu_fe2220ba4cuda3std3__45__cpo5crendE,(_ZN34_INTERNAL_af1a76a7_4_k_cu_fe2220ba4cuda3std6ranges3__45__cpo4prevE - _ZN34_INTERNAL_af1a76a7_4_k_cu_fe2220ba4cuda3std3__45__cpo5crendE)
_ZN34_INTERNAL_af1a76a7_4_k_cu_fe2220ba4cuda3std3__45__cpo5crendE:
	.zero		1
	.type		_ZN34_INTERNAL_af1a76a7_4_k_cu_fe2220ba4cuda3std6ranges3__45__cpo4prevE,@object
	.size		_ZN34_INTERNAL_af1a76a7_4_k_cu_fe2220ba4cuda3std6ranges3__45__cpo4prevE,(_ZN34_INTERNAL_af1a76a7_4_k_cu_fe2220ba4cuda3std6ranges3__45__cpo9iter_moveE - _ZN34_INTERNAL_af1a76a7_4_k_cu_fe2220ba4cuda3std6ranges3__45__cpo4prevE)
_ZN34_INTERNAL_af1a76a7_4_k_cu_fe2220ba4cuda3std6ranges3__45__cpo4prevE:
	.zero		1
	.type		_ZN34_INTERNAL_af1a76a7_4_k_cu_fe2220ba4cuda3std6ranges3__45__cpo9iter_moveE,@object
	.size		_ZN34_INTERNAL_af1a76a7_4_k_cu_fe2220ba4cuda3std6ranges3__45__cpo9iter_moveE,(_ZN34_INTERNAL_af1a76a7_4_k_cu_fe2220ba6thrust24THRUST_300001_SM_1000_NS12placeholders2_2E - _ZN34_INTERNAL_af1a76a7_4_k_cu_fe2220ba4cuda3std6ranges3__45__cpo9iter_moveE)
_ZN34_INTERNAL_af1a76a7_4_k_cu_fe2220ba4cuda3std6ranges3__45__cpo9iter_moveE:
	.zero		1
	.type		_ZN34_INTERNAL_af1a76a7_4_k_cu_fe2220ba6thrust24THRUST_300001_SM_1000_NS12placeholders2_2E,@object
	.size		_ZN34_INTERNAL_af1a76a7_4_k_cu_fe2220ba6thrust24THRUST_300001_SM_1000_NS12placeholders2_2E,(_ZN34_INTERNAL_af1a76a7_4_k_cu_fe2220ba6thrust24THRUST_300001_SM_1000_NS12placeholders2_4E - _ZN34_INTERNAL_af1a76a7_4_k_cu_fe2220ba6thrust24THRUST_300001_SM_1000_NS12placeholders2_2E)
_ZN34_INTERNAL_af1a76a7_4_k_cu_fe2220ba6thrust24THRUST_300001_SM_1000_NS12placeholders2_2E:
	.zero		1
	.type		_ZN34_INTERNAL_af1a76a7_4_k_cu_fe2220ba6thrust24THRUST_300001_SM_1000_NS12placeholders2_4E,@object
	.size		_ZN34_INTERNAL_af1a76a7_4_k_cu_fe2220ba6thrust24THRUST_300001_SM_1000_NS12placeholders2_4E,(_ZN34_INTERNAL_af1a76a7_4_k_cu_fe2220ba4cuda3std3__45__cpo3endE - _ZN34_INTERNAL_af1a76a7_4_k_cu_fe2220ba6thrust24THRUST_300001_SM_1000_NS12placeholders2_4E)
_ZN34_INTERNAL_af1a76a7_4_k_cu_fe2220ba6thrust24THRUST_300001_SM_1000_NS12placeholders2_4E:
	.zero		1
	.type		_ZN34_INTERNAL_af1a76a7_4_k_cu_fe2220ba4cuda3std3__45__cpo3endE,@object
	.size		_ZN34_INTERNAL_af1a76a7_4_k_cu_fe2220ba4cuda3std3__45__cpo3endE,(_ZN34_INTERNAL_af1a76a7_4_k_cu_fe2220ba4cuda3std6ranges3__45__cpo3endE - _ZN34_INTERNAL_af1a76a7_4_k_cu_fe2220ba4cuda3std3__45__cpo3endE)
_ZN34_INTERNAL_af1a76a7_4_k_cu_fe2220ba4cuda3std3__45__cpo3endE:
	.zero		1
	.type		_ZN34_INTERNAL_af1a76a7_4_k_cu_fe2220ba4cuda3std6ranges3__45__cpo3endE,@object
	.size		_ZN34_INTERNAL_af1a76a7_4_k_cu_fe2220ba4cuda3std6ranges3__45__cpo3endE,(_ZN34_INTERNAL_af1a76a7_4_k_cu_fe2220ba4cuda3std3__419piecewise_constructE - _ZN34_INTERNAL_af1a76a7_4_k_cu_fe2220ba4cuda3std6ranges3__45__cpo3endE)
_ZN34_INTERNAL_af1a76a7_4_k_cu_fe2220ba4cuda3std6ranges3__45__cpo3endE:
	.zero		1
	.type		_ZN34_INTERNAL_af1a76a7_4_k_cu_fe2220ba4cuda3std3__419piecewise_constructE,@object
	.size		_ZN34_INTERNAL_af1a76a7_4_k_cu_fe2220ba4cuda3std3__419piecewise_constructE,(_ZN34_INTERNAL_af1a76a7_4_k_cu_fe2220ba4cuda3std6ranges3__45__cpo5cdataE - _ZN34_INTERNAL_af1a76a7_4_k_cu_fe2220ba4cuda3std3__419piecewise_constructE)
_ZN34_INTERNAL_af1a76a7_4_k_cu_fe2220ba4cuda3std3__419piecewise_constructE:
	.zero		1
	.type		_ZN34_INTERNAL_af1a76a7_4_k_cu_fe2220ba4cuda3std6ranges3__45__cpo5cdataE,@object
	.size		_ZN34_INTERNAL_af1a76a7_4_k_cu_fe2220ba4cuda3std6ranges3__45__cpo5cdataE,(_ZN34_INTERNAL_af1a76a7_4_k_cu_fe2220ba6thrust24THRUST_300001_SM_1000_NS12placeholders2_8E - _ZN34_INTERNAL_af1a76a7_4_k_cu_fe2220ba4cuda3std6ranges3__45__cpo5cdataE)
_ZN34_INTERNAL_af1a76a7_4_k_cu_fe2220ba4cuda3std6ranges3__45__cpo5cdataE:
	.zero		1
	.type		_ZN34_INTERNAL_af1a76a7_4_k_cu_fe2220ba6thrust24THRUST_300001_SM_1000_NS12placeholders2_8E,@object
	.size		_ZN34_INTERNAL_af1a76a7_4_k_cu_fe2220ba6thrust24THRUST_300001_SM_1000_NS12placeholders2_8E,(_ZN34_INTERNAL_af1a76a7_4_k_cu_fe2220ba4cuda3std3__45__cpo4rendE - _ZN34_INTERNAL_af1a76a7_4_k_cu_fe2220ba6thrust24THRUST_300001_SM_1000_NS12placeholders2_8E)
_ZN34_INTERNAL_af1a76a7_4_k_cu_fe2220ba6thrust24THRUST_300001_SM_1000_NS12placeholders2_8E:
	.zero		1
	.type		_ZN34_INTERNAL_af1a76a7_4_k_cu_fe2220ba4cuda3std3__45__cpo4rendE,@object
	.size		_ZN34_INTERNAL_af1a76a7_4_k_cu_fe2220ba4cuda3std3__45__cpo4rendE,(_ZN34_INTERNAL_af1a76a7_4_k_cu_fe2220ba4cuda3std6ranges3__45__cpo9iter_swapE - _ZN34_INTERNAL_af1a76a7_4_k_cu_fe2220ba4cuda3std3__45__cpo4rendE)
_ZN34_INTERNAL_af1a76a7_4_k_cu_fe2220ba4cuda3std3__45__cpo4rendE:
	.zero		1
	.type		_ZN34_INTERNAL_af1a76a7_4_k_cu_fe2220ba4cuda3std6ranges3__45__cpo9iter_swapE,@object
	.size		_ZN34_INTERNAL_af1a76a7_4_k_cu_fe2220ba4cuda3std6ranges3__45__cpo9iter_swapE,(_ZN34_INTERNAL_af1a76a7_4_k_cu_fe2220ba4cuda3std3__48unexpectE - _ZN34_INTERNAL_af1a76a7_4_k_cu_fe2220ba4cuda3std6ranges3__45__cpo9iter_swapE)
_ZN34_INTERNAL_af1a76a7_4_k_cu_fe2220ba4cuda3std6ranges3__45__cpo9iter_swapE:
	.zero		1
	.type		_ZN34_INTERNAL_af1a76a7_4_k_cu_fe2220ba4cuda3std3__48unexpectE,@object
	.size		_ZN34_INTERNAL_af1a76a7_4_k_cu_fe2220ba4cuda3std3__48unexpectE,(_ZN34_INTERNAL_af1a76a7_4_k_cu_fe2220ba6thrust24THRUST_300001_SM_1000_NS6system6detail10sequential3seqE - _ZN34_INTERNAL_af1a76a7_4_k_cu_fe2220ba4cuda3std3__48unexpectE)
_ZN34_INTERNAL_af1a76a7_4_k_cu_fe2220ba4cuda3std3__48unexpectE:
	.zero		1
	.type		_ZN34_INTERNAL_af1a76a7_4_k_cu_fe2220ba6thrust24THRUST_300001_SM_1000_NS6system6detail10sequential3seqE,@object
	.size		_ZN34_INTERNAL_af1a76a7_4_k_cu_fe2220ba6thrust24THRUST_300001_SM_1000_NS6system6detail10sequential3seqE,(.L_29 - _ZN34_INTERNAL_af1a76a7_4_k_cu_fe2220ba6thrust24THRUST_300001_SM_1000_NS6system6detail10sequential3seqE)
_ZN34_INTERNAL_af1a76a7_4_k_cu_fe2220ba6thrust24THRUST_300001_SM_1000_NS6system6detail10sequential3seqE:
	.zero		1
.L_29:


//--------------------- .nv.shared._Z24fused_ln_qkv_gptq_kernelILi1EEvPK6__halfPKjS4_S2_S2_S2_PS0_S5_S5_iiiiiiif --------------------------
	.section	.nv.shared._Z24fused_ln_qkv_gptq_kernelILi1EEvPK6__halfPKjS4_S2_S2_S2_PS0_S5_S5_iiiiiiif,"aw",@nobits
	.sectionflags	@""
	.align	2
.nv.shared._Z24fused_ln_qkv_gptq_kernelILi1EEvPK6__halfPKjS4_S2_S2_S2_PS0_S5_S5_iiiiiiif:
	.zero		1280


//--------------------- .nv.constant0._ZN3cub18CUB_300001_SM_10006detail11EmptyKernelIvEEvv --------------------------
	.section	.nv.constant0._ZN3cub18CUB_300001_SM_10006detail11EmptyKernelIvEEvv,"a",@progbits
	.sectionflags	@""
	.align	4
.nv.constant0._ZN3cub18CUB_300001_SM_10006detail11EmptyKernelIvEEvv:
	.zero		896


//--------------------- .nv.constant0._Z24fused_ln_qkv_gptq_kernelILi1EEvPK6__halfPKjS4_S2_S2_S2_PS0_S5_S5_iiiiiiif --------------------------
	.section	.nv.constant0._Z24fused_ln_qkv_gptq_kernelILi1EEvPK6__halfPKjS4_S2_S2_S2_PS0_S5_S5_iiiiiiif,"a",@progbits
	.sectionflags	@""
	.align	4
.nv.constant0._Z24fused_ln_qkv_gptq_kernelILi1EEvPK6__halfPKjS4_S2_S2_S2_PS0_S5_S5_iiiiiiif:
	.zero		1000


//--------------------- SYMBOLS --------------------------

	.type		.nv.reservedSmem.offset0,@object
	.size		.nv.reservedSmem.offset0,0x4
	.type		.nv.reservedSmem.cap,@object
	.size		.nv.reservedSmem.cap,0x4
